// auto-generated by cutlass_sweep.gemm — config: {"arch": "sm_90", "cluster_m": 4, "cluster_n": 1, "dtype": "tf32", "dtype_b": "tf32", "layout": "nt", "stages": 0, "tile_k": 64, "tile_m": 64, "tile_n": 64}
#include "cutlass/cutlass.h"
#include "cutlass/gemm/collective/collective_builder.hpp"
#include "cutlass/gemm/device/gemm_universal_adapter.h"
#include "cutlass/gemm/kernel/gemm_universal.hpp"
#include "cutlass/epilogue/collective/collective_builder.hpp"

using ElemA = cutlass::tfloat32_t;
using ElemB = cutlass::tfloat32_t;
using ElemCD = cutlass::tfloat32_t;
using Acc  = float;
using TileShape    = cute::Shape<cute::_64, cute::_64, cute::_64>;
using ClusterShape = cute::Shape<cute::_4, cute::_1, cute::_1>;

using CollectiveEpilogue = typename cutlass::epilogue::collective::CollectiveBuilder<
    cutlass::arch::Sm90, cutlass::arch::OpClassTensorOp,
    TileShape, ClusterShape,
    cutlass::epilogue::collective::EpilogueTileAuto,
    Acc, Acc,
    ElemCD, cutlass::layout::RowMajor, 128 / cutlass::sizeof_bits<ElemCD>::value,
    ElemCD, cutlass::layout::RowMajor, 128 / cutlass::sizeof_bits<ElemCD>::value,
    cutlass::epilogue::collective::EpilogueScheduleAuto
  >::CollectiveOp;

using CollectiveMainloop = typename cutlass::gemm::collective::CollectiveBuilder<
    cutlass::arch::Sm90, cutlass::arch::OpClassTensorOp,
    ElemA, cutlass::layout::RowMajor, 128 / cutlass::sizeof_bits<ElemA>::value,
    ElemB, cutlass::layout::ColumnMajor, 128 / cutlass::sizeof_bits<ElemB>::value,
    Acc,
    TileShape, ClusterShape,
    cutlass::gemm::collective::StageCountAutoCarveout<static_cast<int>(sizeof(typename CollectiveEpilogue::SharedStorage))>,
    cutlass::gemm::collective::KernelScheduleAuto
  >::CollectiveOp;

using GemmKernel = cutlass::gemm::kernel::GemmUniversal<
    cute::Shape<int,int,int,int>,
    CollectiveMainloop,
    CollectiveEpilogue
>;
using Gemm = cutlass::gemm::device::GemmUniversalAdapter<GemmKernel>;

// Force the device kernel symbol into the cubin without needing a host main.
auto* _anchor = &cutlass::device_kernel<GemmKernel>;


// ===== COMPILED SASS (sm_90a) =====

	.target	sm_90a

	.elftype	@"ET_EXEC"


//--------------------- .note.nv.tkinfo           --------------------------
	.section	.note.nv.tkinfo,"",@"SHT_NOTE"
	.sectionflags	@"SHF_NOTE_NV_TKINFO"
	.tkinfo
        /*0018*/ 	.word	0x00000002
        /*0030*/ 	.string	""
        /*0030*/ 	.string	"ptxas"
        /*0030*/ 	.string	"Cuda compilation tools, release 13.0, V13.0.88"
        /*0030*/ 	.string	"Build cuda_13.0.r13.0/compiler.36424714_0"
        /*0030*/ 	.string	"-arch sm_90a -m 64 "



//--------------------- .note.nv.cuinfo           --------------------------
	.section	.note.nv.cuinfo,"",@"SHT_NOTE"
	.sectionflags	@"SHF_NOTE_NV_CUINFO"
        /*0018*/ 	.short	0x0002
        /*001a*/ 	.short	0x005a
        /*001c*/ 	.short	0x0082
	.zero		2


//--------------------- .nv.info                  --------------------------
	.section	.nv.info,"",@"SHT_CUDA_INFO"
	.align	4


	//----- nvinfo : EIATTR_REGCOUNT
	.align		4
        /*0000*/ 	.byte	0x04, 0x2f
        /*0002*/ 	.short	(.L_15 - .L_14)
	.align		4
.L_14:
        /*0004*/ 	.word	index@(_ZN7cutlass13device_kernelINS_4gemm6kernel13GemmUniversalIN4cute5tupleIJiiiiEEENS1_10collective13CollectiveMmaINS1_34MainloopSm90TmaGmmaWarpSpecializedILi7ENS5_IJNS4_1CILi4EEENSA_ILi1EEESC_EEENS1_32KernelTmaWarpSpecializedPingpongEEENS5_IJNSA_ILi64EEESG_SG_EEENS_10tfloat32_tENS5_IJlSC_lEEESI_SJ_NS4_8TiledMMAINS4_8MMA_AtomIJNS4_4SM904GMMA29MMA_64x64x8_F32TF32TF32_SS_TNILNSN_7ScaleInE1ELSP_1EEEEEENS4_6LayoutINS5_IJSC_SC_SC_EEENS5_IJNSA_ILi0EEESU_SU_EEEEENS5_IJNS4_10UnderscoreESX_SX_EEEEENS4_13SM90_TMA_LOADENS4_14ComposedLayoutINS4_7SwizzleILi3ELi4ELi3EEENS4_18smem_ptr_flag_bitsILi32EEENSS_INS5_IJNSA_ILi8EEENSA_ILi32EEEEEENS5_IJS17_SC_EEEEEEEvNS4_8identityENS4_23SM90_TMA_LOAD_MULTICASTES1B_vS1C_EENS_8epilogue10collective6detail29Sm90TmaWarpSpecializedAdapterINS1G_15DefaultEpilogueISI_SJ_SJ_NS1F_6thread17LinearCombinationISI_Li1EffLNS1K_9ScaleType4KindE0ELNS_15FloatRoundStyleE2ESI_EENS1_15EpilogueDefaultEEEEEvvEEEEvNT_6ParamsE)
        /*0008*/ 	.word	0x000000a8


	//----- nvinfo : EIATTR_FRAME_SIZE
	.align		4
.L_15:
        /*000c*/ 	.byte	0x04, 0x11
        /*000e*/ 	.short	(.L_17 - .L_16)
	.align		4
.L_16:
        /*0010*/ 	.word	index@(_ZN7cutlass13device_kernelINS_4gemm6kernel13GemmUniversalIN4cute5tupleIJiiiiEEENS1_10collective13CollectiveMmaINS1_34MainloopSm90TmaGmmaWarpSpecializedILi7ENS5_IJNS4_1CILi4EEENSA_ILi1EEESC_EEENS1_32KernelTmaWarpSpecializedPingpongEEENS5_IJNSA_ILi64EEESG_SG_EEENS_10tfloat32_tENS5_IJlSC_lEEESI_SJ_NS4_8TiledMMAINS4_8MMA_AtomIJNS4_4SM904GMMA29MMA_64x64x8_F32TF32TF32_SS_TNILNSN_7ScaleInE1ELSP_1EEEEEENS4_6LayoutINS5_IJSC_SC_SC_EEENS5_IJNSA_ILi0EEESU_SU_EEEEENS5_IJNS4_10UnderscoreESX_SX_EEEEENS4_13SM90_TMA_LOADENS4_14ComposedLayoutINS4_7SwizzleILi3ELi4ELi3EEENS4_18smem_ptr_flag_bitsILi32EEENSS_INS5_IJNSA_ILi8EEENSA_ILi32EEEEEENS5_IJS17_SC_EEEEEEEvNS4_8identityENS4_23SM90_TMA_LOAD_MULTICASTES1B_vS1C_EENS_8epilogue10collective6detail29Sm90TmaWarpSpecializedAdapterINS1G_15DefaultEpilogueISI_SJ_SJ_NS1F_6thread17LinearCombinationISI_Li1EffLNS1K_9ScaleType4KindE0ELNS_15FloatRoundStyleE2ESI_EENS1_15EpilogueDefaultEEEEEvvEEEEvNT_6ParamsE)
        /*0014*/ 	.word	0x00000008


	//----- nvinfo : EIATTR_MIN_STACK_SIZE
	.align		4
.L_17:
        /*0018*/ 	.byte	0x04, 0x12
        /*001a*/ 	.short	(.L_19 - .L_18)
	.align		4
.L_18:
        /*001c*/ 	.word	index@(_ZN7cutlass13device_kernelINS_4gemm6kernel13GemmUniversalIN4cute5tupleIJiiiiEEENS1_10collective13CollectiveMmaINS1_34MainloopSm90TmaGmmaWarpSpecializedILi7ENS5_IJNS4_1CILi4EEENSA_ILi1EEESC_EEENS1_32KernelTmaWarpSpecializedPingpongEEENS5_IJNSA_ILi64EEESG_SG_EEENS_10tfloat32_tENS5_IJlSC_lEEESI_SJ_NS4_8TiledMMAINS4_8MMA_AtomIJNS4_4SM904GMMA29MMA_64x64x8_F32TF32TF32_SS_TNILNSN_7ScaleInE1ELSP_1EEEEEENS4_6LayoutINS5_IJSC_SC_SC_EEENS5_IJNSA_ILi0EEESU_SU_EEEEENS5_IJNS4_10UnderscoreESX_SX_EEEEENS4_13SM90_TMA_LOADENS4_14ComposedLayoutINS4_7SwizzleILi3ELi4ELi3EEENS4_18smem_ptr_flag_bitsILi32EEENSS_INS5_IJNSA_ILi8EEENSA_ILi32EEEEEENS5_IJS17_SC_EEEEEEEvNS4_8identityENS4_23SM90_TMA_LOAD_MULTICASTES1B_vS1C_EENS_8epilogue10collective6detail29Sm90TmaWarpSpecializedAdapterINS1G_15DefaultEpilogueISI_SJ_SJ_NS1F_6thread17LinearCombinationISI_Li1EffLNS1K_9ScaleType4KindE0ELNS_15FloatRoundStyleE2ESI_EENS1_15EpilogueDefaultEEEEEvvEEEEvNT_6ParamsE)
        /*0020*/ 	.word	0x00000008
.L_19:


//--------------------- .nv.compat                --------------------------
	.section	.nv.compat,"",@"SHT_CUDA_COMPAT_INFO"
	.align	4
        /*0000*/ 	.byte	0x02, 0x09, 0x01, 0x00, 0x02, 0x02, 0x04, 0x00, 0x02, 0x05, 0x05, 0x00, 0x03, 0x07, 0x01, 0x01
        /*0010*/ 	.byte	0x02, 0x03, 0x01, 0x00, 0x02, 0x06, 0x01, 0x00, 0x04, 0x0b, 0x08, 0x00, 0x00, 0x00, 0x00, 0x00
        /*0020*/ 	.byte	0x00, 0x00, 0x00, 0x00


//--------------------- .nv.info._ZN7cutlass13device_kernelINS_4gemm6kernel13GemmUniversalIN4cute5tupleIJiiiiEEENS1_10collective13CollectiveMmaINS1_34MainloopSm90TmaGmmaWarpSpecializedILi7ENS5_IJNS4_1CILi4EEENSA_ILi1EEESC_EEENS1_32KernelTmaWarpSpecializedPingpongEEENS5_IJNSA_ILi64EEESG_SG_EEENS_10tfloat32_tENS5_IJlSC_lEEESI_SJ_NS4_8TiledMMAINS4_8MMA_AtomIJNS4_4SM904GMMA29MMA_64x64x8_F32TF32TF32_SS_TNILNSN_7ScaleInE1ELSP_1EEEEEENS4_6LayoutINS5_IJSC_SC_SC_EEENS5_IJNSA_ILi0EEESU_SU_EEEEENS5_IJNS4_10UnderscoreESX_SX_EEEEENS4_13SM90_TMA_LOADENS4_14ComposedLayoutINS4_7SwizzleILi3ELi4ELi3EEENS4_18smem_ptr_flag_bitsILi32EEENSS_INS5_IJNSA_ILi8EEENSA_ILi32EEEEEENS5_IJS17_SC_EEEEEEEvNS4_8identityENS4_23SM90_TMA_LOAD_MULTICASTES1B_vS1C_EENS_8epilogue10collective6detail29Sm90TmaWarpSpecializedAdapterINS1G_15DefaultEpilogueISI_SJ_SJ_NS1F_6thread17LinearCombinationISI_Li1EffLNS1K_9ScaleType4KindE0ELNS_15FloatRoundStyleE2ESI_EENS1_15EpilogueDefaultEEEEEvvEEEEvNT_6ParamsE --------------------------
	.section	.nv.info._ZN7cutlass13device_kernelINS_4gemm6kernel13GemmUniversalIN4cute5tupleIJiiiiEEENS1_10collective13CollectiveMmaINS1_34MainloopSm90TmaGmmaWarpSpecializedILi7ENS5_IJNS4_1CILi4EEENSA_ILi1EEESC_EEENS1_32KernelTmaWarpSpecializedPingpongEEENS5_IJNSA_ILi64EEESG_SG_EEENS_10tfloat32_tENS5_IJlSC_lEEESI_SJ_NS4_8TiledMMAINS4_8MMA_AtomIJNS4_4SM904GMMA29MMA_64x64x8_F32TF32TF32_SS_TNILNSN_7ScaleInE1ELSP_1EEEEEENS4_6LayoutINS5_IJSC_SC_SC_EEENS5_IJNSA_ILi0EEESU_SU_EEEEENS5_IJNS4_10UnderscoreESX_SX_EEEEENS4_13SM90_TMA_LOADENS4_14ComposedLayoutINS4_7SwizzleILi3ELi4ELi3EEENS4_18smem_ptr_flag_bitsILi32EEENSS_INS5_IJNSA_ILi8EEENSA_ILi32EEEEEENS5_IJS17_SC_EEEEEEEvNS4_8identityENS4_23SM90_TMA_LOAD_MULTICASTES1B_vS1C_EENS_8epilogue10collective6detail29Sm90TmaWarpSpecializedAdapterINS1G_15DefaultEpilogueISI_SJ_SJ_NS1F_6thread17LinearCombinationISI_Li1EffLNS1K_9ScaleType4KindE0ELNS_15FloatRoundStyleE2ESI_EENS1_15EpilogueDefaultEEEEEvvEEEEvNT_6ParamsE,"",@"SHT_CUDA_INFO"
	.sectionflags	@""
	.align	4


	//----- nvinfo : EIATTR_CUDA_API_VERSION
	.align		4
        /*0000*/ 	.byte	0x04, 0x37
        /*0002*/ 	.short	(.L_21 - .L_20)
.L_20:
        /*0004*/ 	.word	0x00000082


	//----- nvinfo : EIATTR_KPARAM_INFO
	.align		4
.L_21:
        /*0008*/ 	.byte	0x04, 0x17
        /*000a*/ 	.short	(.L_23 - .L_22)
.L_22:
        /*000c*/ 	.word	0x00000000
        /*0010*/ 	.short	0x0000
        /*0012*/ 	.short	0x0070
        /*0014*/ 	.byte	0x00, 0xf0, 0x01, 0x10


	//----- nvinfo : EIATTR_SPARSE_MMA_MASK
	.align		4
.L_23:
        /*0018*/ 	.byte	0x03, 0x50
        /*001a*/ 	.short	0x0000


	//----- nvinfo : EIATTR_MAXREG_COUNT
	.align		4
        /*001c*/ 	.byte	0x03, 0x1b
        /*001e*/ 	.short	0x00a8


	//----- nvinfo : EIATTR_NUM_BARRIERS
	.align		4
        /*0020*/ 	.byte	0x02, 0x4c
        /*0022*/ 	.byte	0x01
	.zero		1


	//----- nvinfo : EIATTR_EXTERNS
	.align		4
        /*0024*/ 	.byte	0x04, 0x0f
        /*0026*/ 	.short	(.L_25 - .L_24)


	//   ....[0]....
	.align		4
.L_24:
        /*0028*/ 	.word	index@(__assertfail)


	//----- nvinfo : EIATTR_ANNOTATIONS
	.align		4
.L_25:
        /*002c*/ 	.byte	0x04, 0x55
        /*002e*/ 	.short	(.L_27 - .L_26)


	//   ....[0]....
.L_26:
        /*0030*/ 	.word	0x00000001
        /*0034*/ 	.byte	0x30, 0x0e, 0x00, 0x00, 0x01, 0x00, 0x00, 0x00, 0x00, 0x15, 0x00, 0x00, 0x01, 0x00, 0x00, 0x00
        /*0044*/ 	.byte	0xc0, 0x49, 0x00, 0x00, 0x01, 0x00, 0x00, 0x00, 0xd0, 0x56, 0x00, 0x00


	//----- nvinfo : EIATTR_MERCURY_ISA_VERSION
	.align		4
.L_27:
        /*0050*/ 	.byte	0x03, 0x5f
        /*0052*/ 	.short	0x0101


	//----- nvinfo : EIATTR_INT_WARP_WIDE_INSTR_OFFSETS
	.align		4
        /*0054*/ 	.byte	0x04, 0x31
        /*0056*/ 	.short	(.L_29 - .L_28)


	//   ....[0]....
.L_28:
        /*0058*/ 	.word	0x00000560


	//   ....[1]....
        /*005c*/ 	.word	0x00000600


	//   ....[2]....
        /*0060*/ 	.word	0x00000620


	//   ....[3]....
        /*0064*/ 	.word	0x00000630


	//   ....[4]....
        /*0068*/ 	.word	0x00000680


	//   ....[5]....
        /*006c*/ 	.word	0x000006a0


	//   ....[6]....
        /*0070*/ 	.word	0x000007f0


	//   ....[7]....
        /*0074*/ 	.word	0x00000830


	//----- nvinfo : EIATTR_COOP_GROUP_MASK_REGIDS
	.align		4
.L_29:
        /*0078*/ 	.byte	0x04, 0x29
        /*007a*/ 	.short	(.L_31 - .L_30)


	//   ....[0]....
.L_30:
        /*007c*/ 	.word	0xffffffff


	//   ....[1]....
        /*0080*/ 	.word	0xffffffff


	//   ....[2]....
        /*0084*/ 	.word	0xffffffff


	//   ....[3]....
        /*0088*/ 	.word	0xffffffff


	//   ....[4]....
        /*008c*/ 	.word	0xffffffff


	//   ....[5]....
        /*0090*/ 	.word	0xffffffff


	//   ....[6]....
        /*0094*/ 	.word	0xffffffff


	//----- nvinfo : EIATTR_COOP_GROUP_INSTR_OFFSETS
	.align		4
.L_31:
        /*0098*/ 	.byte	0x04, 0x28
        /*009a*/ 	.short	(.L_33 - .L_32)


	//   ....[0]....
.L_32:
        /*009c*/ 	.word	0x00000070


	//   ....[1]....
        /*00a0*/ 	.word	0x00000080


	//   ....[2]....
        /*00a4*/ 	.word	0x00000140


	//   ....[3]....
        /*00a8*/ 	.word	0x00000330


	//   ....[4]....
        /*00ac*/ 	.word	0x00000370


	//   ....[5]....
        /*00b0*/ 	.word	0x000003b0


	//   ....[6]....
        /*00b4*/ 	.word	0x000009e0


	//----- nvinfo : EIATTR_REG_RECONFIG
	.align		4
.L_33:
        /*00b8*/ 	.byte	0x01, 0x54
	.zero		2


	//----- nvinfo : EIATTR_SYSCALL_OFFSETS
	.align		4
        /*00bc*/ 	.byte	0x04, 0x46
        /*00be*/ 	.short	(.L_35 - .L_34)


	//   ....[0]....
.L_34:
        /*00c0*/ 	.word	0x000019f0


	//----- nvinfo : EIATTR_MBARRIER_INSTR_OFFSETS
	.align		4
.L_35:
        /*00c4*/ 	.byte	0x04, 0x39
        /*00c6*/ 	.short	(.L_37 - .L_36)


	//   ....[0]....
.L_36:
        /*00c8*/ 	.word	0x00000240
        /*00cc*/ 	.word	0x000000ff
        /*00d0*/ 	.word	0x00000000
        /*00d4*/ 	.short	0x0100
        /*00d6*/ 	.byte	0x08
	.zero		1


	//   ....[1]....
        /*00d8*/ 	.word	0x00000250
        /*00dc*/ 	.word	0x000000ff
        /*00e0*/ 	.word	0x00000038
        /*00e4*/ 	.short	0x0100
        /*00e6*/ 	.byte	0x08
	.zero		1


	//   ....[2]....
        /*00e8*/ 	.word	0x00000260
        /*00ec*/ 	.word	0x000000ff
        /*00f0*/ 	.word	0x00000008
        /*00f4*/ 	.short	0x0100
        /*00f6*/ 	.byte	0x08
	.zero		1


	//   ....[3]....
        /*00f8*/ 	.word	0x00000270
        /*00fc*/ 	.word	0x000000ff
        /*0100*/ 	.word	0x00000040
        /*0104*/ 	.short	0x0100
        /*0106*/ 	.byte	0x08
	.zero		1


	//   ....[4]....
        /*0108*/ 	.word	0x00000280
        /*010c*/ 	.word	0x000000ff
        /*0110*/ 	.word	0x00000010
        /*0114*/ 	.short	0x0100
        /*0116*/ 	.byte	0x08
	.zero		1


	//   ....[5]....
        /*0118*/ 	.word	0x00000290
        /*011c*/ 	.word	0x000000ff
        /*0120*/ 	.word	0x00000048
        /*0124*/ 	.short	0x0100
        /*0126*/ 	.byte	0x08
	.zero		1


	//   ....[6]....
        /*0128*/ 	.word	0x000002a0
        /*012c*/ 	.word	0x000000ff
        /*0130*/ 	.word	0x00000018
        /*0134*/ 	.short	0x0100
        /*0136*/ 	.byte	0x08
	.zero		1


	//   ....[7]....
        /*0138*/ 	.word	0x000002b0
        /*013c*/ 	.word	0x000000ff
        /*0140*/ 	.word	0x00000050
        /*0144*/ 	.short	0x0100
        /*0146*/ 	.byte	0x08
	.zero		1


	//   ....[8]....
        /*0148*/ 	.word	0x000002c0
        /*014c*/ 	.word	0x000000ff
        /*0150*/ 	.word	0x00000020
        /*0154*/ 	.short	0x0100
        /*0156*/ 	.byte	0x08
	.zero		1


	//   ....[9]....
        /*0158*/ 	.word	0x000002d0
        /*015c*/ 	.word	0x000000ff
        /*0160*/ 	.word	0x00000058
        /*0164*/ 	.short	0x0100
        /*0166*/ 	.byte	0x08
	.zero		1


	//   ....[10]....
        /*0168*/ 	.word	0x000002e0
        /*016c*/ 	.word	0x000000ff
        /*0170*/ 	.word	0x00000028
        /*0174*/ 	.short	0x0100
        /*0176*/ 	.byte	0x08
	.zero		1


	//   ....[11]....
        /*0178*/ 	.word	0x000002f0
        /*017c*/ 	.word	0x000000ff
        /*0180*/ 	.word	0x00000060
        /*0184*/ 	.short	0x0100
        /*0186*/ 	.byte	0x08
	.zero		1


	//   ....[12]....
        /*0188*/ 	.word	0x00000300
        /*018c*/ 	.word	0x000000ff
        /*0190*/ 	.word	0x00000030
        /*0194*/ 	.short	0x0100
        /*0196*/ 	.byte	0x08
	.zero		1


	//   ....[13]....
        /*0198*/ 	.word	0x00000310
        /*019c*/ 	.word	0x000000ff
        /*01a0*/ 	.word	0x00000068
        /*01a4*/ 	.short	0x0100
        /*01a6*/ 	.byte	0x08
	.zero		1


	//   ....[14]....
        /*01a8*/ 	.word	0x00000860
        /*01ac*/ 	.word	0x000000ff
        /*01b0*/ 	.word	0x000000a0
        /*01b4*/ 	.short	0x0100
        /*01b6*/ 	.byte	0x08
	.zero		1


	//   ....[15]....
        /*01b8*/ 	.word	0x00000900
        /*01bc*/ 	.word	0x000000ff
        /*01c0*/ 	.word	0x000000a8
        /*01c4*/ 	.short	0x0100
        /*01c6*/ 	.byte	0x08
	.zero		1


	//   ....[16]....
        /*01c8*/ 	.word	0x00000960
        /*01cc*/ 	.word	0x000000ff
        /*01d0*/ 	.word	0x00000080
        /*01d4*/ 	.short	0x0100
        /*01d6*/ 	.byte	0x09
	.zero		1


	//   ....[17]....
        /*01d8*/ 	.word	0x00000970
        /*01dc*/ 	.word	0x000000ff
        /*01e0*/ 	.word	0x00000088
        /*01e4*/ 	.short	0x0100
        /*01e6*/ 	.byte	0x09
	.zero		1


	//   ....[18]....
        /*01e8*/ 	.word	0x00000980
        /*01ec*/ 	.word	0x000000ff
        /*01f0*/ 	.word	0x00000090
        /*01f4*/ 	.short	0x0100
        /*01f6*/ 	.byte	0x09
	.zero		1


	//   ....[19]....
        /*01f8*/ 	.word	0x00000990
        /*01fc*/ 	.word	0x000000ff
        /*0200*/ 	.word	0x00000098
        /*0204*/ 	.short	0x0100
        /*0206*/ 	.byte	0x09
	.zero		1


	//   ....[20]....
        /*0208*/ 	.word	0x000018b0
        /*020c*/ 	.word	0x000000ff
        /*0210*/ 	.word	0xfffffff8
        /*0214*/ 	.short	0x010a
        /*0216*/ 	.byte	0x2b
	.zero		1


	//   ....[21]....
        /*0218*/ 	.word	0x00001a70
        /*021c*/ 	.word	0x00000003
        /*0220*/ 	.word	0x00000000
        /*0224*/ 	.short	0x010a
        /*0226*/ 	.byte	0x3f
	.zero		1


	//   ....[22]....
        /*0228*/ 	.word	0x00001ab0
        /*022c*/ 	.word	0x00000003
        /*0230*/ 	.word	0x00000000
        /*0234*/ 	.short	0x010a
        /*0236*/ 	.byte	0x3f
	.zero		1


	//   ....[23]....
        /*0238*/ 	.word	0x00001f70
        /*023c*/ 	.word	0x000000ff
        /*0240*/ 	.word	0x00000000
        /*0244*/ 	.short	0x010a
        /*0246*/ 	.byte	0x04
	.zero		1


	//   ....[24]....
        /*0248*/ 	.word	0x00001fb0
        /*024c*/ 	.word	0x000000ff
        /*0250*/ 	.word	0x00000000
        /*0254*/ 	.short	0x010a
        /*0256*/ 	.byte	0x04
	.zero		1


	//   ....[25]....
        /*0258*/ 	.word	0x000023d0
        /*025c*/ 	.word	0x00000005
        /*0260*/ 	.word	0x00000000
        /*0264*/ 	.short	0x0101
        /*0266*/ 	.byte	0x3f
	.zero		1


	//   ....[26]....
        /*0268*/ 	.word	0x000024e0
        /*026c*/ 	.word	0x00000003
        /*0270*/ 	.word	0x00000000
        /*0274*/ 	.short	0x0101
        /*0276*/ 	.byte	0x30
	.zero		1


	//   ....[27]....
        /*0278*/ 	.word	0x00002610
        /*027c*/ 	.word	0x00000000
        /*0280*/ 	.word	0x00000000
        /*0284*/ 	.short	0x0101
        /*0286*/ 	.byte	0x3f
	.zero		1


	//   ....[28]....
        /*0288*/ 	.word	0x00002690
        /*028c*/ 	.word	0x000000ff
        /*0290*/ 	.word	0x00000008
        /*0294*/ 	.short	0x010a
        /*0296*/ 	.byte	0x2b
	.zero		1


	//   ....[29]....
        /*0298*/ 	.word	0x00004a00
        /*029c*/ 	.word	0x00000000
        /*02a0*/ 	.word	0x00000000
        /*02a4*/ 	.short	0x0101
        /*02a6*/ 	.byte	0x30
	.zero		1


	//   ....[30]....
        /*02a8*/ 	.word	0x00005360
        /*02ac*/ 	.word	0x0000000d
        /*02b0*/ 	.word	0x00000038
        /*02b4*/ 	.short	0x010a
        /*02b6*/ 	.byte	0x3f
	.zero		1


	//   ....[31]....
        /*02b8*/ 	.word	0x00005830
        /*02bc*/ 	.word	0x00000006
        /*02c0*/ 	.word	0x000000a8
        /*02c4*/ 	.short	0x0101
        /*02c6*/ 	.byte	0x3f
	.zero		1


	//   ....[32]....
        /*02c8*/ 	.word	0x00005f50
        /*02cc*/ 	.word	0x00000007
        /*02d0*/ 	.word	0x00000000
        /*02d4*/ 	.short	0x010a
        /*02d6*/ 	.byte	0x3f
	.zero		1


	//   ....[33]....
        /*02d8*/ 	.word	0x00005fd0
        /*02dc*/ 	.word	0x00000006
        /*02e0*/ 	.word	0x00000000
        /*02e4*/ 	.short	0x010a
        /*02e6*/ 	.byte	0x3f
	.zero		1


	//   ....[34]....
        /*02e8*/ 	.word	0x00006060
        /*02ec*/ 	.word	0x00000007
        /*02f0*/ 	.word	0x00000000
        /*02f4*/ 	.short	0x010a
        /*02f6*/ 	.byte	0x3f
	.zero		1


	//   ....[35]....
        /*02f8*/ 	.word	0x000060f0
        /*02fc*/ 	.word	0x00000006
        /*0300*/ 	.word	0x00000000
        /*0304*/ 	.short	0x010a
        /*0306*/ 	.byte	0x3f
	.zero		1


	//   ....[36]....
        /*0308*/ 	.word	0x00006180
        /*030c*/ 	.word	0x00000007
        /*0310*/ 	.word	0x00000000
        /*0314*/ 	.short	0x010a
        /*0316*/ 	.byte	0x3f
	.zero		1


	//   ....[37]....
        /*0318*/ 	.word	0x00006210
        /*031c*/ 	.word	0x00000006
        /*0320*/ 	.word	0x00000000
        /*0324*/ 	.short	0x010a
        /*0326*/ 	.byte	0x3f
	.zero		1


	//   ....[38]....
        /*0328*/ 	.word	0x000062a0
        /*032c*/ 	.word	0x00000005
        /*0330*/ 	.word	0x00000000
        /*0334*/ 	.short	0x010a
        /*0336*/ 	.byte	0x3f
	.zero		1


	//   ....[39]....
        /*0338*/ 	.word	0x00006310
        /*033c*/ 	.word	0x00000003
        /*0340*/ 	.word	0xfffffff8
        /*0344*/ 	.short	0x010a
        /*0346*/ 	.byte	0x3f
	.zero		1


	//   ....[40]....
        /*0348*/ 	.word	0x00006360
        /*034c*/ 	.word	0x00000003
        /*0350*/ 	.word	0x00000000
        /*0354*/ 	.short	0x010a
        /*0356*/ 	.byte	0x3f
	.zero		1


	//   ....[41]....
        /*0358*/ 	.word	0x000063c0
        /*035c*/ 	.word	0x00000005
        /*0360*/ 	.word	0x00000000
        /*0364*/ 	.short	0x010a
        /*0366*/ 	.byte	0x3f
	.zero		1


	//   ....[42]....
        /*0368*/ 	.word	0x00006420
        /*036c*/ 	.word	0x00000003
        /*0370*/ 	.word	0x00000008
        /*0374*/ 	.short	0x010a
        /*0376*/ 	.byte	0x3f
	.zero		1


	//   ....[43]....
        /*0378*/ 	.word	0x000064f0
        /*037c*/ 	.word	0x0000000d
        /*0380*/ 	.word	0x00000038
        /*0384*/ 	.short	0x010a
        /*0386*/ 	.byte	0x3f
	.zero		1


	//   ....[44]....
        /*0388*/ 	.word	0x000065c0
        /*038c*/ 	.word	0x00000007
        /*0390*/ 	.word	0x00000000
        /*0394*/ 	.short	0x010a
        /*0396*/ 	.byte	0x3f
	.zero		1


	//   ....[45]....
        /*0398*/ 	.word	0x00006610
        /*039c*/ 	.word	0x00000006
        /*03a0*/ 	.word	0x00000000
        /*03a4*/ 	.short	0x010a
        /*03a6*/ 	.byte	0x3f
	.zero		1


	//   ....[46]....
        /*03a8*/ 	.word	0x00006660
        /*03ac*/ 	.word	0x00000007
        /*03b0*/ 	.word	0x00000000
        /*03b4*/ 	.short	0x010a
        /*03b6*/ 	.byte	0x3f
	.zero		1


	//   ....[47]....
        /*03b8*/ 	.word	0x000066b0
        /*03bc*/ 	.word	0x00000006
        /*03c0*/ 	.word	0x00000000
        /*03c4*/ 	.short	0x010a
        /*03c6*/ 	.byte	0x3f
	.zero		1


	//   ....[48]....
        /*03c8*/ 	.word	0x00006700
        /*03cc*/ 	.word	0x00000007
        /*03d0*/ 	.word	0x00000000
        /*03d4*/ 	.short	0x010a
        /*03d6*/ 	.byte	0x3f
	.zero		1


	//   ....[49]....
        /*03d8*/ 	.word	0x00006750
        /*03dc*/ 	.word	0x00000006
        /*03e0*/ 	.word	0x00000000
        /*03e4*/ 	.short	0x010a
        /*03e6*/ 	.byte	0x3f
	.zero		1


	//----- nvinfo : EIATTR_NUM_MBARRIERS
	.align		4
.L_37:
        /*03e8*/ 	.byte	0x03, 0x38
        /*03ea*/ 	.short	0x0014


	//----- nvinfo : EIATTR_EXIT_INSTR_OFFSETS
	.align		4
        /*03ec*/ 	.byte	0x04, 0x1c
        /*03ee*/ 	.short	(.L_39 - .L_38)


	//   ....[0]....
.L_38:
        /*03f0*/ 	.word	0x00001490


	//   ....[1]....
        /*03f4*/ 	.word	0x000014f0


	//   ....[2]....
        /*03f8*/ 	.word	0x00005040


	//   ....[3]....
        /*03fc*/ 	.word	0x00005070


	//   ....[4]....
        /*0400*/ 	.word	0x000062f0


	//----- nvinfo : EIATTR_MAX_THREADS
	.align		4
.L_39:
        /*0404*/ 	.byte	0x04, 0x05
        /*0406*/ 	.short	(.L_41 - .L_40)
.L_40:
        /*0408*/ 	.word	0x00000180
        /*040c*/ 	.word	0x00000001
        /*0410*/ 	.word	0x00000001


	//----- nvinfo : EIATTR_CRS_STACK_SIZE
	.align		4
.L_41:
        /*0414*/ 	.byte	0x04, 0x1e
        /*0416*/ 	.short	(.L_43 - .L_42)
.L_42:
        /*0418*/ 	.word	0x00000000


	//----- nvinfo : EIATTR_CBANK_PARAM_SIZE
	.align		4
.L_43:
        /*041c*/ 	.byte	0x03, 0x19
        /*041e*/ 	.short	0x0470


	//----- nvinfo : EIATTR_PARAM_CBANK
	.align		4
        /*0420*/ 	.byte	0x04, 0x0a
        /*0422*/ 	.short	(.L_45 - .L_44)
	.align		4
.L_44:
        /*0424*/ 	.word	index@(.nv.constant0._ZN7cutlass13device_kernelINS_4gemm6kernel13GemmUniversalIN4cute5tupleIJiiiiEEENS1_10collective13CollectiveMmaINS1_34MainloopSm90TmaGmmaWarpSpecializedILi7ENS5_IJNS4_1CILi4EEENSA_ILi1EEESC_EEENS1_32KernelTmaWarpSpecializedPingpongEEENS5_IJNSA_ILi64EEESG_SG_EEENS_10tfloat32_tENS5_IJlSC_lEEESI_SJ_NS4_8TiledMMAINS4_8MMA_AtomIJNS4_4SM904GMMA29MMA_64x64x8_F32TF32TF32_SS_TNILNSN_7ScaleInE1ELSP_1EEEEEENS4_6LayoutINS5_IJSC_SC_SC_EEENS5_IJNSA_ILi0EEESU_SU_EEEEENS5_IJNS4_10UnderscoreESX_SX_EEEEENS4_13SM90_TMA_LOADENS4_14ComposedLayoutINS4_7SwizzleILi3ELi4ELi3EEENS4_18smem_ptr_flag_bitsILi32EEENSS_INS5_IJNSA_ILi8EEENSA_ILi32EEEEEENS5_IJS17_SC_EEEEEEEvNS4_8identityENS4_23SM90_TMA_LOAD_MULTICASTES1B_vS1C_EENS_8epilogue10collective6detail29Sm90TmaWarpSpecializedAdapterINS1G_15DefaultEpilogueISI_SJ_SJ_NS1F_6thread17LinearCombinationISI_Li1EffLNS1K_9ScaleType4KindE0ELNS_15FloatRoundStyleE2ESI_EENS1_15EpilogueDefaultEEEEEvvEEEEvNT_6ParamsE)
        /*0428*/ 	.short	0x0210
        /*042a*/ 	.short	0x0470


	//----- nvinfo : EIATTR_SW_WAR
	.align		4
.L_45:
        /*042c*/ 	.byte	0x04, 0x36
        /*042e*/ 	.short	(.L_47 - .L_46)
.L_46:
        /*0430*/ 	.word	0x00000008
.L_47:


//--------------------- .nv.callgraph             --------------------------
	.section	.nv.callgraph,"",@"SHT_CUDA_CALLGRAPH"
	.align	4
	.sectionentsize	8
	.align		4
        /*0000*/ 	.word	0x00000000
	.align		4
        /*0004*/ 	.word	0xffffffff
	.align		4
        /*0008*/ 	.word	index@(_ZN7cutlass13device_kernelINS_4gemm6kernel13GemmUniversalIN4cute5tupleIJiiiiEEENS1_10collective13CollectiveMmaINS1_34MainloopSm90TmaGmmaWarpSpecializedILi7ENS5_IJNS4_1CILi4EEENSA_ILi1EEESC_EEENS1_32KernelTmaWarpSpecializedPingpongEEENS5_IJNSA_ILi64EEESG_SG_EEENS_10tfloat32_tENS5_IJlSC_lEEESI_SJ_NS4_8TiledMMAINS4_8MMA_AtomIJNS4_4SM904GMMA29MMA_64x64x8_F32TF32TF32_SS_TNILNSN_7ScaleInE1ELSP_1EEEEEENS4_6LayoutINS5_IJSC_SC_SC_EEENS5_IJNSA_ILi0EEESU_SU_EEEEENS5_IJNS4_10UnderscoreESX_SX_EEEEENS4_13SM90_TMA_LOADENS4_14ComposedLayoutINS4_7SwizzleILi3ELi4ELi3EEENS4_18smem_ptr_flag_bitsILi32EEENSS_INS5_IJNSA_ILi8EEENSA_ILi32EEEEEENS5_IJS17_SC_EEEEEEEvNS4_8identityENS4_23SM90_TMA_LOAD_MULTICASTES1B_vS1C_EENS_8epilogue10collective6detail29Sm90TmaWarpSpecializedAdapterINS1G_15DefaultEpilogueISI_SJ_SJ_NS1F_6thread17LinearCombinationISI_Li1EffLNS1K_9ScaleType4KindE0ELNS_15FloatRoundStyleE2ESI_EENS1_15EpilogueDefaultEEEEEvvEEEEvNT_6ParamsE)
	.align		4
        /*000c*/ 	.word	index@(__assertfail)
	.align		4
        /*0010*/ 	.word	0x00000000
	.align		4
        /*0014*/ 	.word	0xfffffffe
	.align		4
        /*0018*/ 	.word	0x00000000
	.align		4
        /*001c*/ 	.word	0xfffffffd
	.align		4
        /*0020*/ 	.word	0x00000000
	.align		4
        /*0024*/ 	.word	0xfffffffc


//--------------------- .nv.constant4             --------------------------
	.section	.nv.constant4,"a",@progbits
	.align	8
	.align		8
.nv.constant4:
        /*0000*/ 	.dword	__assertfail
	.align		8
        /*0008*/ 	.dword	__unnamed_1
	.align		8
        /*0010*/ 	.dword	_ZN40_INTERNAL_7cf87488_4_k_cu_9708b7e1_233794cuda3std3__45__cpo5beginE
	.align		8
        /*0018*/ 	.dword	_ZN40_INTERNAL_7cf87488_4_k_cu_9708b7e1_233794cuda3std3__45__cpo3endE
	.align		8
        /*0020*/ 	.dword	_ZN40_INTERNAL_7cf87488_4_k_cu_9708b7e1_233794cuda3std3__45__cpo6cbeginE
	.align		8
        /*0028*/ 	.dword	_ZN40_INTERNAL_7cf87488_4_k_cu_9708b7e1_233794cuda3std3__45__cpo4cendE
	.align		8
        /*0030*/ 	.dword	_ZN40_INTERNAL_7cf87488_4_k_cu_9708b7e1_233794cuda3std3__442_GLOBAL__N__7cf87488_4_k_cu_9708b7e1_233796ignoreE
	.align		8
        /*0038*/ 	.dword	_ZN40_INTERNAL_7cf87488_4_k_cu_9708b7e1_233794cuda3std3__419piecewise_constructE
	.align		8
        /*0040*/ 	.dword	_ZN40_INTERNAL_7cf87488_4_k_cu_9708b7e1_233794cuda3std3__48in_placeE
	.align		8
        /*0048*/ 	.dword	_ZN40_INTERNAL_7cf87488_4_k_cu_9708b7e1_233794cuda3std6ranges3__45__cpo4swapE
	.align		8
        /*0050*/ 	.dword	_ZN40_INTERNAL_7cf87488_4_k_cu_9708b7e1_233794cuda3std6ranges3__45__cpo9iter_moveE
	.align		8
        /*0058*/ 	.dword	_ZN40_INTERNAL_7cf87488_4_k_cu_9708b7e1_233794cute7productE
	.align		8
        /*0060*/ 	.dword	_ZN40_INTERNAL_7cf87488_4_k_cu_9708b7e1_233794cute1_E
	.align		8
        /*0068*/ 	.dword	$str$22
	.align		8
        /*0070*/ 	.dword	$str$23


//--------------------- .text._ZN7cutlass13device_kernelINS_4gemm6kernel13GemmUniversalIN4cute5tupleIJiiiiEEENS1_10collective13CollectiveMmaINS1_34MainloopSm90TmaGmmaWarpSpecializedILi7ENS5_IJNS4_1CILi4EEENSA_ILi1EEESC_EEENS1_32KernelTmaWarpSpecializedPingpongEEENS5_IJNSA_ILi64EEESG_SG_EEENS_10tfloat32_tENS5_IJlSC_lEEESI_SJ_NS4_8TiledMMAINS4_8MMA_AtomIJNS4_4SM904GMMA29MMA_64x64x8_F32TF32TF32_SS_TNILNSN_7ScaleInE1ELSP_1EEEEEENS4_6LayoutINS5_IJSC_SC_SC_EEENS5_IJNSA_ILi0EEESU_SU_EEEEENS5_IJNS4_10UnderscoreESX_SX_EEEEENS4_13SM90_TMA_LOADENS4_14ComposedLayoutINS4_7SwizzleILi3ELi4ELi3EEENS4_18smem_ptr_flag_bitsILi32EEENSS_INS5_IJNSA_ILi8EEENSA_ILi32EEEEEENS5_IJS17_SC_EEEEEEEvNS4_8identityENS4_23SM90_TMA_LOAD_MULTICASTES1B_vS1C_EENS_8epilogue10collective6detail29Sm90TmaWarpSpecializedAdapterINS1G_15DefaultEpilogueISI_SJ_SJ_NS1F_6thread17LinearCombinationISI_Li1EffLNS1K_9ScaleType4KindE0ELNS_15FloatRoundStyleE2ESI_EENS1_15EpilogueDefaultEEEEEvvEEEEvNT_6ParamsE --------------------------
	.section	.text._ZN7cutlass13device_kernelINS_4gemm6kernel13GemmUniversalIN4cute5tupleIJiiiiEEENS1_10collective13CollectiveMmaINS1_34MainloopSm90TmaGmmaWarpSpecializedILi7ENS5_IJNS4_1CILi4EEENSA_ILi1EEESC_EEENS1_32KernelTmaWarpSpecializedPingpongEEENS5_IJNSA_ILi64EEESG_SG_EEENS_10tfloat32_tENS5_IJlSC_lEEESI_SJ_NS4_8TiledMMAINS4_8MMA_AtomIJNS4_4SM904GMMA29MMA_64x64x8_F32TF32TF32_SS_TNILNSN_7ScaleInE1ELSP_1EEEEEENS4_6LayoutINS5_IJSC_SC_SC_EEENS5_IJNSA_ILi0EEESU_SU_EEEEENS5_IJNS4_10UnderscoreESX_SX_EEEEENS4_13SM90_TMA_LOADENS4_14ComposedLayoutINS4_7SwizzleILi3ELi4ELi3EEENS4_18smem_ptr_flag_bitsILi32EEENSS_INS5_IJNSA_ILi8EEENSA_ILi32EEEEEENS5_IJS17_SC_EEEEEEEvNS4_8identityENS4_23SM90_TMA_LOAD_MULTICASTES1B_vS1C_EENS_8epilogue10collective6detail29Sm90TmaWarpSpecializedAdapterINS1G_15DefaultEpilogueISI_SJ_SJ_NS1F_6thread17LinearCombinationISI_Li1EffLNS1K_9ScaleType4KindE0ELNS_15FloatRoundStyleE2ESI_EENS1_15EpilogueDefaultEEEEEvvEEEEvNT_6ParamsE,"ax",@progbits
	.align	128
.text._ZN7cutlass13device_kernelINS_4gemm6kernel13GemmUniversalIN4cute5tupleIJiiiiEEENS1_10collective13CollectiveMmaINS1_34MainloopSm90TmaGmmaWarpSpecializedILi7ENS5_IJNS4_1CILi4EEENSA_ILi1EEESC_EEENS1_32KernelTmaWarpSpecializedPingpongEEENS5_IJNSA_ILi64EEESG_SG_EEENS_10tfloat32_tENS5_IJlSC_lEEESI_SJ_NS4_8TiledMMAINS4_8MMA_AtomIJNS4_4SM904GMMA29MMA_64x64x8_F32TF32TF32_SS_TNILNSN_7ScaleInE1ELSP_1EEEEEENS4_6LayoutINS5_IJSC_SC_SC_EEENS5_IJNSA_ILi0EEESU_SU_EEEEENS5_IJNS4_10UnderscoreESX_SX_EEEEENS4_13SM90_TMA_LOADENS4_14ComposedLayoutINS4_7SwizzleILi3ELi4ELi3EEENS4_18smem_ptr_flag_bitsILi32EEENSS_INS5_IJNSA_ILi8EEENSA_ILi32EEEEEENS5_IJS17_SC_EEEEEEEvNS4_8identityENS4_23SM90_TMA_LOAD_MULTICASTES1B_vS1C_EENS_8epilogue10collective6detail29Sm90TmaWarpSpecializedAdapterINS1G_15DefaultEpilogueISI_SJ_SJ_NS1F_6thread17LinearCombinationISI_Li1EffLNS1K_9ScaleType4KindE0ELNS_15FloatRoundStyleE2ESI_EENS1_15EpilogueDefaultEEEEEvvEEEEvNT_6ParamsE:
        .type           _ZN7cutlass13device_kernelINS_4gemm6kernel13GemmUniversalIN4cute5tupleIJiiiiEEENS1_10collective13CollectiveMmaINS1_34MainloopSm90TmaGmmaWarpSpecializedILi7ENS5_IJNS4_1CILi4EEENSA_ILi1EEESC_EEENS1_32KernelTmaWarpSpecializedPingpongEEENS5_IJNSA_ILi64EEESG_SG_EEENS_10tfloat32_tENS5_IJlSC_lEEESI_SJ_NS4_8TiledMMAINS4_8MMA_AtomIJNS4_4SM904GMMA29MMA_64x64x8_F32TF32TF32_SS_TNILNSN_7ScaleInE1ELSP_1EEEEEENS4_6LayoutINS5_IJSC_SC_SC_EEENS5_IJNSA_ILi0EEESU_SU_EEEEENS5_IJNS4_10UnderscoreESX_SX_EEEEENS4_13SM90_TMA_LOADENS4_14ComposedLayoutINS4_7SwizzleILi3ELi4ELi3EEENS4_18smem_ptr_flag_bitsILi32EEENSS_INS5_IJNSA_ILi8EEENSA_ILi32EEEEEENS5_IJS17_SC_EEEEEEEvNS4_8identityENS4_23SM90_TMA_LOAD_MULTICASTES1B_vS1C_EENS_8epilogue10collective6detail29Sm90TmaWarpSpecializedAdapterINS1G_15DefaultEpilogueISI_SJ_SJ_NS1F_6thread17LinearCombinationISI_Li1EffLNS1K_9ScaleType4KindE0ELNS_15FloatRoundStyleE2ESI_EENS1_15EpilogueDefaultEEEEEvvEEEEvNT_6ParamsE,@function
        .size           _ZN7cutlass13device_kernelINS_4gemm6kernel13GemmUniversalIN4cute5tupleIJiiiiEEENS1_10collective13CollectiveMmaINS1_34MainloopSm90TmaGmmaWarpSpecializedILi7ENS5_IJNS4_1CILi4EEENSA_ILi1EEESC_EEENS1_32KernelTmaWarpSpecializedPingpongEEENS5_IJNSA_ILi64EEESG_SG_EEENS_10tfloat32_tENS5_IJlSC_lEEESI_SJ_NS4_8TiledMMAINS4_8MMA_AtomIJNS4_4SM904GMMA29MMA_64x64x8_F32TF32TF32_SS_TNILNSN_7ScaleInE1ELSP_1EEEEEENS4_6LayoutINS5_IJSC_SC_SC_EEENS5_IJNSA_ILi0EEESU_SU_EEEEENS5_IJNS4_10UnderscoreESX_SX_EEEEENS4_13SM90_TMA_LOADENS4_14ComposedLayoutINS4_7SwizzleILi3ELi4ELi3EEENS4_18smem_ptr_flag_bitsILi32EEENSS_INS5_IJNSA_ILi8EEENSA_ILi32EEEEEENS5_IJS17_SC_EEEEEEEvNS4_8identityENS4_23SM90_TMA_LOAD_MULTICASTES1B_vS1C_EENS_8epilogue10collective6detail29Sm90TmaWarpSpecializedAdapterINS1G_15DefaultEpilogueISI_SJ_SJ_NS1F_6thread17LinearCombinationISI_Li1EffLNS1K_9ScaleType4KindE0ELNS_15FloatRoundStyleE2ESI_EENS1_15EpilogueDefaultEEEEEvvEEEEvNT_6ParamsE,(.L_x_145 - _ZN7cutlass13device_kernelINS_4gemm6kernel13GemmUniversalIN4cute5tupleIJiiiiEEENS1_10collective13CollectiveMmaINS1_34MainloopSm90TmaGmmaWarpSpecializedILi7ENS5_IJNS4_1CILi4EEENSA_ILi1EEESC_EEENS1_32KernelTmaWarpSpecializedPingpongEEENS5_IJNSA_ILi64EEESG_SG_EEENS_10tfloat32_tENS5_IJlSC_lEEESI_SJ_NS4_8TiledMMAINS4_8MMA_AtomIJNS4_4SM904GMMA29MMA_64x64x8_F32TF32TF32_SS_TNILNSN_7ScaleInE1ELSP_1EEEEEENS4_6LayoutINS5_IJSC_SC_SC_EEENS5_IJNSA_ILi0EEESU_SU_EEEEENS5_IJNS4_10UnderscoreESX_SX_EEEEENS4_13SM90_TMA_LOADENS4_14ComposedLayoutINS4_7SwizzleILi3ELi4ELi3EEENS4_18smem_ptr_flag_bitsILi32EEENSS_INS5_IJNSA_ILi8EEENSA_ILi32EEEEEENS5_IJS17_SC_EEEEEEEvNS4_8identityENS4_23SM90_TMA_LOAD_MULTICASTES1B_vS1C_EENS_8epilogue10collective6detail29Sm90TmaWarpSpecializedAdapterINS1G_15DefaultEpilogueISI_SJ_SJ_NS1F_6thread17LinearCombinationISI_Li1EffLNS1K_9ScaleType4KindE0ELNS_15FloatRoundStyleE2ESI_EENS1_15EpilogueDefaultEEEEEvvEEEEvNT_6ParamsE)
        .other          _ZN7cutlass13device_kernelINS_4gemm6kernel13GemmUniversalIN4cute5tupleIJiiiiEEENS1_10collective13CollectiveMmaINS1_34MainloopSm90TmaGmmaWarpSpecializedILi7ENS5_IJNS4_1CILi4EEENSA_ILi1EEESC_EEENS1_32KernelTmaWarpSpecializedPingpongEEENS5_IJNSA_ILi64EEESG_SG_EEENS_10tfloat32_tENS5_IJlSC_lEEESI_SJ_NS4_8TiledMMAINS4_8MMA_AtomIJNS4_4SM904GMMA29MMA_64x64x8_F32TF32TF32_SS_TNILNSN_7ScaleInE1ELSP_1EEEEEENS4_6LayoutINS5_IJSC_SC_SC_EEENS5_IJNSA_ILi0EEESU_SU_EEEEENS5_IJNS4_10UnderscoreESX_SX_EEEEENS4_13SM90_TMA_LOADENS4_14ComposedLayoutINS4_7SwizzleILi3ELi4ELi3EEENS4_18smem_ptr_flag_bitsILi32EEENSS_INS5_IJNSA_ILi8EEENSA_ILi32EEEEEENS5_IJS17_SC_EEEEEEEvNS4_8identityENS4_23SM90_TMA_LOAD_MULTICASTES1B_vS1C_EENS_8epilogue10collective6detail29Sm90TmaWarpSpecializedAdapterINS1G_15DefaultEpilogueISI_SJ_SJ_NS1F_6thread17LinearCombinationISI_Li1EffLNS1K_9ScaleType4KindE0ELNS_15FloatRoundStyleE2ESI_EENS1_15EpilogueDefaultEEEEEvvEEEEvNT_6ParamsE,@"STO_CUDA_ENTRY STV_DEFAULT"
_ZN7cutlass13device_kernelINS_4gemm6kernel13GemmUniversalIN4cute5tupleIJiiiiEEENS1_10collective13CollectiveMmaINS1_34MainloopSm90TmaGmmaWarpSpecializedILi7ENS5_IJNS4_1CILi4EEENSA_ILi1EEESC_EEENS1_32KernelTmaWarpSpecializedPingpongEEENS5_IJNSA_ILi64EEESG_SG_EEENS_10tfloat32_tENS5_IJlSC_lEEESI_SJ_NS4_8TiledMMAINS4_8MMA_AtomIJNS4_4SM904GMMA29MMA_64x64x8_F32TF32TF32_SS_TNILNSN_7ScaleInE1ELSP_1EEEEEENS4_6LayoutINS5_IJSC_SC_SC_EEENS5_IJNSA_ILi0EEESU_SU_EEEEENS5_IJNS4_10UnderscoreESX_SX_EEEEENS4_13SM90_TMA_LOADENS4_14ComposedLayoutINS4_7SwizzleILi3ELi4ELi3EEENS4_18smem_ptr_flag_bitsILi32EEENSS_INS5_IJNSA_ILi8EEENSA_ILi32EEEEEENS5_IJS17_SC_EEEEEEEvNS4_8identityENS4_23SM90_TMA_LOAD_MULTICASTES1B_vS1C_EENS_8epilogue10collective6detail29Sm90TmaWarpSpecializedAdapterINS1G_15DefaultEpilogueISI_SJ_SJ_NS1F_6thread17LinearCombinationISI_Li1EffLNS1K_9ScaleType4KindE0ELNS_15FloatRoundStyleE2ESI_EENS1_15EpilogueDefaultEEEEEvvEEEEvNT_6ParamsE:
[----:B------:R-:W0:Y:S02]  /*0000*/  LDC R1, c[0x0][0x28] ;  /* 0x00000a00ff017b82 */ /* 0x000e240000000800 */
[----:B0-----:R-:W-:Y:S01]  /*0010*/  VIADD R1, R1, 0xfffffff8 ;  /* 0xfffffff801017836 */ /* 0x001fe20000000000 */
[----:B------:R-:W0:Y:S01]  /*0020*/  S2R R4, SR_TID.X ;  /* 0x0000000000047919 */ /* 0x000e220000002100 */
[----:B------:R-:W-:Y:S01]  /*0030*/  ELECT P0, URZ, PT ;  /* 0x00000000003f782f */ /* 0x000fe20003800000 */
[----:B------:R-:W-:Y:S01]  /*0040*/  BSSY B0, `(.L_x_0) ;  /* 0x000000f000007945 */ /* 0x000fe20003800000 */
[--C-:B0-----:R-:W-:Y:S02]  /*0050*/  SHF.R.U32.HI R0, RZ, 0x5, R4.reuse ;  /* 0x00000005ff007819 */ /* 0x101fe40000011604 */
[----:B------:R-:W-:-:S03]  /*0060*/  SHF.R.U32.HI R7, RZ, 0x7, R4 ;  /* 0x00000007ff077819 */ /* 0x000fc60000011604 */
[----:B------:R-:W0:Y:S04]  /*0070*/  SHFL.IDX PT, R2, R0, RZ, 0x1f ;  /* 0x00001fff00027589 */ /* 0x000e2800000e0000 */
[----:B------:R1:W2:Y:S01]  /*0080*/  SHFL.IDX PT, R10, R7, RZ, 0x1f ;  /* 0x00001fff070a7589 */ /* 0x0002a200000e0000 */
[----:B0-----:R-:W-:-:S13]  /*0090*/  ISETP.NE.OR P0, PT, R2, RZ, !P0 ;  /* 0x000000ff0200720c */ /* 0x001fda0004705670 */
[----:B-12---:R-:W-:Y:S05]  /*00a0*/  @P0 BRA `(.L_x_1) ;  /* 0x0000000000200947 */ /* 0x006fea0003800000 */
[----:B------:R-:W-:Y:S02]  /*00b0*/  ULDC.64 UR4, c[0x0][0x198] ;  /* 0x0000660000047ab9 */ /* 0x000fe40000000a00 */
[----:B------:R-:W-:Y:S02]  /*00c0*/  UIADD3 UR6, UP0, UR4, 0xf0, URZ ;  /* 0x000000f004067890 */ /* 0x000fe4000ff1e03f */
[----:B------:R-:W-:Y:S02]  /*00d0*/  UIADD3 UR4, UP1, UR4, 0x1f0, URZ ;  /* 0x000001f004047890 */ /* 0x000fe4000ff3e03f */
[----:B------:R-:W-:Y:S02]  /*00e0*/  UIADD3.X UR7, URZ, UR5, URZ, UP0, !UPT ;  /* 0x000000053f077290 */ /* 0x000fe400087fe43f */
[----:B------:R-:W-:-:S07]  /*00f0*/  UIADD3.X UR5, URZ, UR5, URZ, UP1, !UPT ;  /* 0x000000053f057290 */ /* 0x000fce0008ffe43f */
[----:B------:R0:W-:Y:S02]  /*0100*/  UTMACCTL.PF [UR6] ;  /* 0x00000000060079b9 */ /* 0x0001e40008040000 */
[----:B------:R0:W-:Y:S02]  /*0110*/  UTMACCTL.PF [UR4] ;  /* 0x00000000040079b9 */ /* 0x0001e40008040000 */
[----:B0-----:R-:W-:Y:S01]  /*0120*/  NOP ;  /* 0x0000000000007918 */ /* 0x001fe20000000000 */
.L_x_1:
[----:B------:R-:W-:Y:S05]  /*0130*/  BSYNC B0 ;  /* 0x0000000000007941 */ /* 0x000fea0003800000 */
.L_x_0:
[----:B------:R-:W0:Y:S02]  /*0140*/  SHFL.IDX PT, R9, R0, RZ, 0x1f ;  /* 0x00001fff00097589 */ /* 0x000e2400000e0000 */
[----:B0-----:R-:W-:-:S13]  /*0150*/  ISETP.NE.AND P0, PT, R9, RZ, PT ;  /* 0x000000ff0900720c */ /* 0x001fda0003f05270 */
[----:B------:R-:W-:Y:S05]  /*0160*/  @P0 BRA `(.L_x_2) ;  /* 0x0000000000700947 */ /* 0x000fea0003800000 */
[----:B------:R-:W0:Y:S01]  /*0170*/  S2UR UR8, SR_CgaCtaId ;  /* 0x00000000000879c3 */ /* 0x000e220000008800 */
[----:B------:R-:W-:Y:S01]  /*0180*/  UMOV UR4, 0x400 ;  /* 0x0000040000047882 */ /* 0x000fe20000000000 */
[----:B------:R-:W-:Y:S01]  /*0190*/  UMOV UR5, 0x1 ;  /* 0x0000000100057882 */ /* 0x000fe20000000000 */
[----:B------:R-:W-:Y:S01]  /*01a0*/  UMOV UR6, 0x4 ;  /* 0x0000000400067882 */ /* 0x000fe20000000000 */
[----:B------:R-:W-:Y:S01]  /*01b0*/  ELECT P0, URZ, PT ;  /* 0x00000000003f782f */ /* 0x000fe20003800000 */
[----:B------:R-:W-:-:S04]  /*01c0*/  UIADD3 UR6, -UR6, 0x100000, URZ ;  /* 0x0010000006067890 */ /* 0x000fc8000fffe13f */
[----:B------:R-:W-:Y:S02]  /*01d0*/  USHF.L.U32 UR7, UR6, 0xb, URZ ;  /* 0x0000000b06077899 */ /* 0x000fe4000800063f */
[----:B------:R-:W-:Y:S02]  /*01e0*/  USHF.L.U32 UR6, UR6, 0x1, URZ ;  /* 0x0000000106067899 */ /* 0x000fe4000800063f */
[----:B0-----:R-:W-:Y:S02]  /*01f0*/  ULEA UR8, UR8, UR4, 0x18 ;  /* 0x0000000408087291 */ /* 0x001fe4000f8ec03f */
[----:B------:R-:W-:-:S04]  /*0200*/  UIADD3 UR4, -UR5, 0x100000, URZ ;  /* 0x0010000005047890 */ /* 0x000fc8000fffe13f */
[----:B------:R-:W-:Y:S02]  /*0210*/  USHF.L.U32 UR5, UR4, 0xb, URZ ;  /* 0x0000000b04057899 */ /* 0x000fe4000800063f */
[----:B------:R-:W-:Y:S01]  /*0220*/  USHF.L.U32 UR4, UR4, 0x1, URZ ;  /* 0x0000000104047899 */ /* 0x000fe2000800063f */
[----:B------:R-:W0:Y:S11]  /*0230*/  FENCE.VIEW.ASYNC.S ;  /* 0x00000000000073c6 */ /* 0x000e360000000000 */
[----:B0-----:R0:W1:Y:S01]  /*0240*/  SYNCS.EXCH.64 URZ, [UR8], UR4 ;  /* 0x00000004083f75b2 */ /* 0x0010620008000100 */
[----:B------:R0:W2:Y:S01]  /*0250*/  SYNCS.EXCH.64 URZ, [UR8+0x38], UR6 ;  /* 0x00003806083f75b2 */ /* 0x0000a20008000100 */
[----:B------:R0:W3:Y:S01]  /*0260*/  SYNCS.EXCH.64 URZ, [UR8+0x8], UR4 ;  /* 0x00000804083f75b2 */ /* 0x0000e20008000100 */
[----:B------:R0:W4:Y:S01]  /*0270*/  SYNCS.EXCH.64 URZ, [UR8+0x40], UR6 ;  /* 0x00004006083f75b2 */ /* 0x0001220008000100 */
[----:B------:R0:W0:Y:S01]  /*0280*/  SYNCS.EXCH.64 URZ, [UR8+0x10], UR4 ;  /* 0x00001004083f75b2 */ /* 0x0000220008000100 */
        /* <DEDUP_REMOVED lines=9> */
[----:B------:R-:W-:Y:S01]  /*0320*/  NOP ;  /* 0x0000000000007918 */ /* 0x000fe20000000000 */
.L_x_2:
[----:B------:R-:W5:Y:S01]  /*0330*/  SHFL.IDX PT, R6, R0, RZ, 0x1f ;  /* 0x00001fff00067589 */ /* 0x000f6200000e0000 */
[----:B------:R-:W-:Y:S01]  /*0340*/  SHF.R.S32.HI R3, RZ, 0x1f, R4 ;  /* 0x0000001fff037819 */ /* 0x000fe20000011404 */
[----:B------:R-:W1:Y:S01]  /*0350*/  S2UR UR12, SR_CTAID.X ;  /* 0x00000000000c79c3 */ /* 0x000e620000002500 */
[----:B------:R-:W-:Y:S01]  /*0360*/  ELECT P0, URZ, PT ;  /* 0x00000000003f782f */ /* 0x000fe20003800000 */
[----:B------:R2:W3:Y:S01]  /*0370*/  SHFL.IDX PT, R13, R0, RZ, 0x1f ;  /* 0x00001fff000d7589 */ /* 0x0004e200000e0000 */
[----:B------:R-:W-:Y:S01]  /*0380*/  LEA.HI R3, R3, R4, RZ, 0x7 ;  /* 0x0000000403037211 */ /* 0x000fe200078f38ff */
[----:B0-----:R-:W-:Y:S01]  /*0390*/  ULDC UR4, c[0x0][0x150] ;  /* 0x0000540000047ab9 */ /* 0x001fe20000000800 */
[----:B------:R-:W-:Y:S01]  /*03a0*/  ELECT P1, URZ, PT ;  /* 0x00000000003f782f */ /* 0x000fe20003820000 */
[----:B------:R-:W0:Y:S01]  /*03b0*/  SHFL.IDX PT, R17, R7, RZ, 0x1f ;  /* 0x00001fff07117589 */ /* 0x000e2200000e0000 */
[----:B------:R-:W-:Y:S01]  /*03c0*/  LOP3.LUT R3, R3, 0xffffff80, RZ, 0xc0, !PT ;  /* 0xffffff8003037812 */ /* 0x000fe200078ec0ff */
[----:B------:R-:W4:Y:S01]  /*03d0*/  LDC R15, c[0x0][0x144] ;  /* 0x00005100ff0f7b82 */ /* 0x000f220000000800 */
[----:B------:R-:W-:Y:S01]  /*03e0*/  ULDC UR5, c[0x0][0x154] ;  /* 0x0000550000057ab9 */ /* 0x000fe20000000800 */
[----:B--2---:R-:W-:Y:S01]  /*03f0*/  SHF.R.S32.HI R0, RZ, 0x1f, R9 ;  /* 0x0000001fff007819 */ /* 0x004fe20000011409 */
[----:B------:R-:W-:Y:S01]  /*0400*/  UMOV UR11, 0x80 ;  /* 0x00000080000b7882 */ /* 0x000fe20000000000 */
[----:B------:R-:W-:Y:S01]  /*0410*/  IMAD.IADD R5, R4, 0x1, -R3 ;  /* 0x0000000104057824 */ /* 0x000fe200078e0a03 */
[----:B------:R-:W-:Y:S01]  /*0420*/  NOP ;  /* 0x0000000000007918 */ /* 0x000fe20000000000 */
[----:B------:R-:W-:Y:S01]  /*0430*/  LEA.HI R0, R0, R9, RZ, 0x2 ;  /* 0x0000000900007211 */ /* 0x000fe200078f10ff */
[----:B------:R-:W-:Y:S01]  /*0440*/  NOP ;  /* 0x0000000000007918 */ /* 0x000fe20000000000 */
[----:B------:R-:W2:Y:S01]  /*0450*/  LDC R16, c[0x0][0x140] ;  /* 0x00005000ff107b82 */ /* 0x000ea20000000800 */
[----:B------:R-:W-:Y:S01]  /*0460*/  SHF.R.S32.HI R8, RZ, 0x1f, R5 ;  /* 0x0000001fff087819 */ /* 0x000fe20000011405 */
[----:B------:R-:W-:Y:S01]  /*0470*/  VIADD R36, R10, 0xffffffff ;  /* 0xffffffff0a247836 */ /* 0x000fe20000000000 */
[----:B------:R-:W-:Y:S01]  /*0480*/  LOP3.LUT R0, R0, 0x3ffffffc, RZ, 0xc0, !PT ;  /* 0x3ffffffc00007812 */ /* 0x000fe200078ec0ff */
[----:B------:R-:W-:Y:S01]  /*0490*/  IMAD.MOV.U32 R57, RZ, RZ, 0x1 ;  /* 0x00000001ff397424 */ /* 0x000fe200078e00ff */
[----:B------:R-:W-:-:S02]  /*04a0*/  LEA.HI R3, R8, R5, RZ, 0x3 ;  /* 0x0000000508037211 */ /* 0x000fc400078f18ff */
[----:B-----5:R-:W-:Y:S01]  /*04b0*/  ISETP.NE.OR P0, PT, R6, RZ, !P0 ;  /* 0x000000ff0600720c */ /* 0x020fe20004705670 */
[----:B------:R-:W-:Y:S01]  /*04c0*/  IMAD.IADD R9, R9, 0x1, -R0 ;  /* 0x0000000109097824 */ /* 0x000fe200078e0a00 */
[----:B------:R-:W5:Y:S01]  /*04d0*/  S2R R6, SR_CTAID.Y ;  /* 0x0000000000067919 */ /* 0x000f620000002600 */
[--C-:B------:R-:W-:Y:S01]  /*04e0*/  SHF.R.S32.HI R11, RZ, 0x3, R3.reuse ;  /* 0x00000003ff0b7819 */ /* 0x100fe20000011403 */
[----:B------:R-:W0:Y:S01]  /*04f0*/  LDC R21, c[0x0][0x148] ;  /* 0x00005200ff157b82 */ /* 0x000e220000000800 */
[----:B------:R-:W-:Y:S02]  /*0500*/  SHF.R.S32.HI R12, RZ, 0x1f, R3 ;  /* 0x0000001fff0c7819 */ /* 0x000fe40000011403 */
[----:B-1----:R-:W-:Y:S02]  /*0510*/  I2FP.F32.U32 R3, UR12 ;  /* 0x0000000c00037c45 */ /* 0x002fe40008201000 */
[----:B------:R-:W-:Y:S02]  /*0520*/  LEA.HI R12, R12, R11, RZ, 0x2 ;  /* 0x0000000b0c0c7211 */ /* 0x000fe400078f10ff */
[----:B---3--:R-:W-:Y:S01]  /*0530*/  ISETP.NE.OR P1, PT, R13, RZ, !P1 ;  /* 0x000000ff0d00720c */ /* 0x008fe20004f25670 */
[----:B------:R-:W-:Y:S01]  /*0540*/  FMUL R14, R3, UR4 ;  /* 0x00000004030e7c20 */ /* 0x000fe20008400000 */
[----:B------:R-:W-:Y:S01]  /*0550*/  LOP3.LUT R12, R12, 0xfffffffc, RZ, 0xc0, !PT ;  /* 0xfffffffc0c0c7812 */ /* 0x000fe200078ec0ff */
[----:B------:R-:W-:Y:S01]  /*0560*/  VOTEU.ALL UP2, P0 ;  /* 0x00000000003f7886 */ /* 0x000fe20000040000 */
[----:B------:R-:W-:Y:S01]  /*0570*/  SHF.R.S32.HI R3, RZ, 0x1f, R2 ;  /* 0x0000001fff037819 */ /* 0x000fe20000011402 */
[----:B------:R-:W-:Y:S01]  /*0580*/  UMOV UR4, 0x20 ;  /* 0x0000002000047882 */ /* 0x000fe20000000000 */
[----:B--2---:R-:W-:Y:S01]  /*0590*/  ISETP.EQ.U32.AND P2, PT, R16, 0x1, PT ;  /* 0x000000011000780c */ /* 0x004fe20003f42070 */
[----:B------:R-:W-:Y:S01]  /*05a0*/  IMAD.IADD R12, R11, 0x1, -R12 ;  /* 0x000000010b0c7824 */ /* 0x000fe200078e0a0c */
[----:B------:R-:W-:Y:S01]  /*05b0*/  LEA.HI R3, R3, R2, RZ, 0x2 ;  /* 0x0000000203037211 */ /* 0x000fe200078f10ff */
[----:B------:R-:W1:Y:S01]  /*05c0*/  F2I.U32.TRUNC.NTZ R14, R14 ;  /* 0x0000000e000e7305 */ /* 0x000e62000020f000 */
[----:B------:R-:W2:Y:S01]  /*05d0*/  @!UP2 S2UR UR7, SR_CgaCtaId ;  /* 0x000000000007a9c3 */ /* 0x000ea20000008800 */
[----:B------:R-:W-:Y:S01]  /*05e0*/  IMAD R12, R9, 0x4, R12 ;  /* 0x00000004090c7824 */ /* 0x000fe200078e020c */
[----:B------:R-:W-:Y:S01]  /*05f0*/  LOP3.LUT R3, R3, 0xfffffffc, RZ, 0xc0, !PT ;  /* 0xfffffffc03037812 */ /* 0x000fe200078ec0ff */
[----:B------:R-:W-:Y:S01]  /*0600*/  VOTEU.ALL UP3, P1 ;  /* 0x00000000003f7886 */ /* 0x000fe20000860000 */
[----:B------:R-:W-:Y:S01]  /*0610*/  @!UP2 UMOV UR6, 0x400 ;  /* 0x000004000006a882 */ /* 0x000fe20000000000 */
[----:B------:R-:W-:Y:S01]  /*0620*/  VOTEU.ALL UP4, P1 ;  /* 0x00000000003f7886 */ /* 0x000fe20000880000 */
[----:B------:R-:W-:Y:S01]  /*0630*/  VOTEU.ALL UP5, P1 ;  /* 0x00000000003f7886 */ /* 0x000fe200008a0000 */
[----:B------:R-:W-:Y:S01]  /*0640*/  IMAD.IADD R9, R2, 0x1, -R3 ;  /* 0x0000000102097824 */ /* 0x000fe200078e0a03 */
[----:B------:R-:W-:Y:S01]  /*0650*/  SHF.R.S32.HI R3, RZ, 0x1f, R12 ;  /* 0x0000001fff037819 */ /* 0x000fe2000001140c */
[----:B------:R-:W3:Y:S01]  /*0660*/  @!UP3 S2UR UR10, SR_CgaCtaId ;  /* 0x00000000000ab9c3 */ /* 0x000ee20000008800 */
[----:B------:R-:W-:Y:S01]  /*0670*/  @!UP3 UMOV UR9, 0x400 ;  /* 0x000004000009b882 */ /* 0x000fe20000000000 */
[----:B------:R-:W-:Y:S01]  /*0680*/  VOTEU.ALL UP0, P0 ;  /* 0x00000000003f7886 */ /* 0x000fe20000000000 */
[----:B------:R-:W-:Y:S01]  /*0690*/  LEA.HI R3, R3, R12, RZ, 0x2 ;  /* 0x0000000c03037211 */ /* 0x000fe200078f10ff */
[----:B------:R-:W-:Y:S01]  /*06a0*/  VOTEU.ALL UP1, P0 ;  /* 0x00000000003f7886 */ /* 0x000fe20000020000 */
[----:B-----5:R-:W-:Y:S01]  /*06b0*/  I2FP.F32.U32 R0, R6 ;  /* 0x0000000600007245 */ /* 0x020fe20000201000 */
[----:B-1----:R-:W-:Y:S01]  /*06c0*/  IMAD.MOV R14, RZ, RZ, -R14 ;  /* 0x000000ffff0e7224 */ /* 0x002fe200078e0a0e */
[----:B------:R-:W-:Y:S01]  /*06d0*/  LOP3.LUT R11, R3, 0xfffffffc, RZ, 0xc0, !PT ;  /* 0xfffffffc030b7812 */ /* 0x000fe200078ec0ff */
[----:B------:R-:W-:Y:S01]  /*06e0*/  IMAD.SHL.U32 R3, R12, 0x4, RZ ;  /* 0x000000040c037824 */ /* 0x000fe200078e00ff */
[----:B------:R-:W-:Y:S01]  /*06f0*/  LOP3.LUT P0, RZ, R5, 0x7, RZ, 0xc0, !PT ;  /* 0x0000000705ff7812 */ /* 0x000fe2000780c0ff */
[----:B----4-:R-:W-:-:S02]  /*0700*/  IMAD R20, R15, R14, UR12 ;  /* 0x0000000c0f147e24 */ /* 0x010fc4000f8e020e */
[----:B------:R-:W-:Y:S01]  /*0710*/  FMUL R0, R0, UR5 ;  /* 0x0000000500007c20 */ /* 0x000fe20008400000 */
[C---:B------:R-:W-:Y:S01]  /*0720*/  IMAD.IADD R11, R12.reuse, 0x1, -R11 ;  /* 0x000000010c0b7824 */ /* 0x040fe200078e0a0b */
[----:B------:R-:W-:Y:S01]  /*0730*/  LOP3.LUT R56, R12, 0xc, R3, 0x78, !PT ;  /* 0x0000000c0c387812 */ /* 0x000fe200078e7803 */
[----:B------:R-:W-:-:S04]  /*0740*/  @!UP2 UIADD3 UR4, -UR4, 0x100000, URZ ;  /* 0x001000000404a890 */ /* 0x000fc8000fffe13f */
[----:B------:R-:W-:Y:S02]  /*0750*/  @!UP2 USHF.L.U32 UR5, UR4, 0xb, URZ ;  /* 0x0000000b0405a899 */ /* 0x000fe4000800063f */
[----:B------:R-:W-:Y:S01]  /*0760*/  @!UP2 USHF.L.U32 UR4, UR4, 0x1, URZ ;  /* 0x000000010404a899 */ /* 0x000fe2000800063f */
[----:B------:R-:W-:Y:S01]  /*0770*/  ISETP.GE.U32.AND P6, PT, R36, 0x2, PT ;  /* 0x000000022400780c */ /* 0x000fe20003fc6070 */
[----:B--2---:R-:W-:Y:S01]  /*0780*/  @!UP2 ULEA UR8, UR7, UR6, 0x18 ;  /* 0x000000060708a291 */ /* 0x004fe2000f8ec03f */
[----:B------:R-:W-:Y:S01]  /*0790*/  ISETP.NE.AND P4, PT, R11, R20, PT ;  /* 0x000000140b00720c */ /* 0x000fe20003f85270 */
[----:B------:R-:W1:Y:S01]  /*07a0*/  F2I.U32.TRUNC.NTZ R0, R0 ;  /* 0x0000000000007305 */ /* 0x000e62000020f000 */
[----:B------:R-:W-:-:S04]  /*07b0*/  @!UP3 UIADD3 UR6, -UR11, 0x100000, URZ ;  /* 0x001000000b06b890 */ /* 0x000fc8000fffe13f */
[----:B------:R-:W-:Y:S02]  /*07c0*/  @!UP3 USHF.L.U32 UR7, UR6, 0xb, URZ ;  /* 0x0000000b0607b899 */ /* 0x000fe4000800063f */
[----:B------:R-:W-:Y:S01]  /*07d0*/  @!UP3 USHF.L.U32 UR6, UR6, 0x1, URZ ;  /* 0x000000010606b899 */ /* 0x000fe2000800063f */
[----:B------:R-:W-:Y:S01]  /*07e0*/  ISETP.LT.U32.AND P0, PT, R56, 0x4, !P0 ;  /* 0x000000043800780c */ /* 0x000fe20004701070 */
[----:B------:R-:W-:Y:S01]  /*07f0*/  VOTEU.ALL UP2, P1 ;  /* 0x00000000003f7886 */ /* 0x000fe20000840000 */
[----:B0-----:R-:W-:Y:S01]  /*0800*/  R2UR UR43, R17 ;  /* 0x00000000112b72ca */ /* 0x001fe200000e0000 */
[----:B---3--:R-:W-:Y:S01]  /*0810*/  @!UP3 ULEA UR9, UR10, UR9, 0x18 ;  /* 0x000000090a09b291 */ /* 0x008fe2000f8ec03f */
[----:B------:R-:W-:Y:S01]  /*0820*/  ISETP.NE.AND P3, PT, R10, RZ, PT ;  /* 0x000000ff0a00720c */ /* 0x000fe20003f65270 */
[----:B------:R-:W-:Y:S01]  /*0830*/  VOTEU.ALL UP3, P1 ;  /* 0x00000000003f7886 */ /* 0x000fe20000860000 */
[----:B------:R-:W-:Y:S01]  /*0840*/  ISETP.NE.AND P1, PT, R9, 0x3, PT ;  /* 0x000000030900780c */ /* 0x000fe20003f25270 */
[----:B------:R-:W0:Y:S02]  /*0850*/  FENCE.VIEW.ASYNC.S ;  /* 0x00000000000073c6 */ /* 0x000e240000000000 */
[----:B0-----:R0:W2:Y:S01]  /*0860*/  @!UP0 SYNCS.EXCH.64 URZ, [UR8+0xa0], UR4 ;  /* 0x0000a004083f85b2 */ /* 0x0010a20008000100 */
[----:B------:R-:W-:-:S02]  /*0870*/  @P4 SHF.R.S32.HI R3, RZ, 0x1f, R56 ;  /* 0x0000001fff034819 */ /* 0x000fc40000011438 */
[----:B------:R-:W-:Y:S01]  /*0880*/  ISETP.EQ.OR P1, PT, R9, RZ, !P1 ;  /* 0x000000ff0900720c */ /* 0x000fe20004f22670 */
[----:B-1----:R-:W-:Y:S01]  /*0890*/  IMAD.MOV R24, RZ, RZ, -R0 ;  /* 0x000000ffff187224 */ /* 0x002fe200078e0a00 */
[----:B------:R-:W-:Y:S02]  /*08a0*/  @P4 LEA.HI R3, R3, R56, RZ, 0x2 ;  /* 0x0000003803034211 */ /* 0x000fe400078f10ff */
[----:B------:R-:W-:Y:S01]  /*08b0*/  ISETP.EQ.AND P1, PT, R10, RZ, P1 ;  /* 0x000000ff0a00720c */ /* 0x000fe20000f22270 */
[----:B------:R-:W-:Y:S01]  /*08c0*/  IMAD R0, R21, R24, R6 ;  /* 0x0000001815007224 */ /* 0x000fe200078e0206 */
[----:B------:R-:W-:Y:S02]  /*08d0*/  @P4 SHF.R.S32.HI R3, RZ, 0x2, R3 ;  /* 0x00000002ff034819 */ /* 0x000fe40000011403 */
[----:B------:R-:W-:Y:S02]  /*08e0*/  SEL R23, RZ, 0x1, !P1 ;  /* 0x00000001ff177807 */ /* 0x000fe40004800000 */
[----:B------:R-:W-:Y:S01]  /*08f0*/  @P4 ISETP.NE.AND P5, PT, R3, R0, PT ;  /* 0x000000000300420c */ /* 0x000fe20003fa5270 */
[----:B------:R0:W1:Y:S01]  /*0900*/  @!UP1 SYNCS.EXCH.64 URZ, [UR8+0xa8], UR4 ;  /* 0x0000a804083f95b2 */ /* 0x0000620008000100 */
[----:B------:R-:W-:Y:S01]  /*0910*/  NOP ;  /* 0x0000000000007918 */ /* 0x000fe20000000000 */
[----:B------:R-:W-:-:S02]  /*0920*/  SEL R0, RZ, 0x1, !P0 ;  /* 0x00000001ff007807 */ /* 0x000fc40004000000 */
[----:B------:R-:W-:Y:S02]  /*0930*/  @P4 SEL R57, RZ, 0x1, P5 ;  /* 0x00000001ff394807 */ /* 0x000fe40002800000 */
[----:B------:R-:W-:Y:S02]  /*0940*/  SEL R23, R23, 0x2, P6 ;  /* 0x0000000217177807 */ /* 0x000fe40003000000 */
[----:B------:R-:W-:Y:S01]  /*0950*/  LOP3.LUT R57, R57, R0, RZ, 0xc0, !PT ;  /* 0x0000000039397212 */ /* 0x000fe200078ec0ff */
[----:B------:R0:W3:Y:S01]  /*0960*/  @!UP2 SYNCS.EXCH.64 URZ, [UR9+0x80], UR6 ;  /* 0x00008006093fa5b2 */ /* 0x0000e20008000100 */
[----:B------:R0:W4:Y:S01]  /*0970*/  @!UP3 SYNCS.EXCH.64 URZ, [UR9+0x88], UR6 ;  /* 0x00008806093fb5b2 */ /* 0x0001220008000100 */
[----:B------:R0:W0:Y:S01]  /*0980*/  @!UP4 SYNCS.EXCH.64 URZ, [UR9+0x90], UR6 ;  /* 0x00009006093fc5b2 */ /* 0x0000220008000100 */
[----:B------:R0:W0:Y:S01]  /*0990*/  @!UP5 SYNCS.EXCH.64 URZ, [UR9+0x98], UR6 ;  /* 0x00009806093fd5b2 */ /* 0x0000220008000100 */
[----:B------:R-:W-:Y:S01]  /*09a0*/  NOP ;  /* 0x0000000000007918 */ /* 0x000fe20000000000 */
[----:B--2---:R-:W-:Y:S05]  /*09b0*/  @!P2 BRA `(.L_x_3) ;  /* 0x000000000008a947 */ /* 0x004fea0003800000 */
[----:B01-34-:R-:W-:Y:S01]  /*09c0*/  UCGABAR_ARV ;  /* 0x00000000000079c7 */ /* 0x01bfe20008000000 */
[----:B------:R-:W-:Y:S05]  /*09d0*/  BRA `(.L_x_4) ;  /* 0x0000000000047947 */ /* 0x000fea0003800000 */
.L_x_3:
[----:B01-34-:R-:W-:Y:S01]  /*09e0*/  NOP ;  /* 0x0000000000007918 */ /* 0x01bfe20000000000 */
.L_x_4:
[----:B------:R-:W-:Y:S01]  /*09f0*/  ULDC.64 UR4, c[0x0][0x598] ;  /* 0x0001660000047ab9 */ /* 0x000fe20000000a00 */
[----:B------:R-:W-:Y:S01]  /*0a00*/  ULDC.64 UR36, c[0x0][0x208] ;  /* 0x0000820000247ab9 */ /* 0x000fe20000000a00 */
[----:B------:R-:W-:-:S04]  /*0a10*/  ISETP.NE.U32.AND P0, PT, RZ, UR4, PT ;  /* 0x00000004ff007c0c */ /* 0x000fc8000bf05070 */
[----:B------:R-:W-:-:S13]  /*0a20*/  ISETP.NE.AND.EX P0, PT, RZ, UR5, PT, P0 ;  /* 0x00000005ff007c0c */ /* 0x000fda000bf05300 */
[----:B------:R-:W-:Y:S05]  /*0a30*/  @!P0 BRA `(.L_x_5) ;  /* 0x00000000001c8947 */ /* 0x000fea0003800000 */
[----:B------:R-:W0:Y:S02]  /*0a40*/  LDC.64 R2, c[0x0][0x598] ;  /* 0x00016600ff027b82 */ /* 0x000e240000000a00 */
[----:B0-----:R-:W2:Y:S02]  /*0a50*/  LDG.E.64 R2, desc[UR36][R2.64] ;  /* 0x0000002402027981 */ /* 0x001ea4000c1e1b00 */
[----:B--2---:R-:W-:-:S04]  /*0a60*/  ISETP.NE.U32.AND P0, PT, R2, RZ, PT ;  /* 0x000000ff0200720c */ /* 0x004fc80003f05070 */
[----:B------:R-:W-:-:S13]  /*0a70*/  ISETP.NE.AND.EX P0, PT, R3, RZ, PT, P0 ;  /* 0x000000ff0300720c */ /* 0x000fda0003f05300 */
[----:B------:R-:W-:Y:S05]  /*0a80*/  @!P0 BRA `(.L_x_5) ;  /* 0x0000000000088947 */ /* 0x000fea0003800000 */
[----:B------:R0:W5:Y:S01]  /*0a90*/  LD.E R58, desc[UR36][R2.64] ;  /* 0x00000024023a7980 */ /* 0x000162000c101900 */
[----:B------:R-:W-:Y:S05]  /*0aa0*/  BRA `(.L_x_6) ;  /* 0x0000000000247947 */ /* 0x000fea0003800000 */
.L_x_5:
[----:B------:R-:W-:Y:S02]  /*0ab0*/  ULDC.64 UR4, c[0x0][0x588] ;  /* 0x0001620000047ab9 */ /* 0x000fe40000000a00 */
[----:B------:R-:W-:-:S04]  /*0ac0*/  ISETP.NE.U32.AND P0, PT, RZ, UR4, PT ;  /* 0x00000004ff007c0c */ /* 0x000fc8000bf05070 */
[----:B------:R-:W-:-:S13]  /*0ad0*/  ISETP.NE.AND.EX P0, PT, RZ, UR5, PT, P0 ;  /* 0x00000005ff007c0c */ /* 0x000fda000bf05300 */
[----:B------:R-:W-:Y:S05]  /*0ae0*/  @!P0 BRA `(.L_x_7) ;  /* 0x00000000000c8947 */ /* 0x000fea0003800000 */
[----:B------:R-:W0:Y:S02]  /*0af0*/  LDC.64 R58, c[0x0][0x588] ;  /* 0x00016200ff3a7b82 */ /* 0x000e240000000a00 */
[----:B0-----:R1:W5:Y:S01]  /*0b00*/  LDG.E R58, desc[UR36][R58.64] ;  /* 0x000000243a3a7981 */ /* 0x001362000c1e1900 */
[----:B------:R-:W-:Y:S05]  /*0b10*/  BRA `(.L_x_6) ;  /* 0x0000000000087947 */ /* 0x000fea0003800000 */
.L_x_7:
[----:B------:R-:W-:Y:S02]  /*0b20*/  ULDC UR4, c[0x0][0x580] ;  /* 0x0001600000047ab9 */ /* 0x000fe40000000800 */
[----:B------:R-:W-:-:S07]  /*0b30*/  IMAD.U32 R58, RZ, RZ, UR4 ;  /* 0x00000004ff3a7e24 */ /* 0x000fce000f8e00ff */
.L_x_6:
[----:B------:R-:W-:Y:S02]  /*0b40*/  ULDC.64 UR4, c[0x0][0x5a0] ;  /* 0x0001680000047ab9 */ /* 0x000fe40000000a00 */
[----:B------:R-:W-:-:S04]  /*0b50*/  ISETP.NE.U32.AND P0, PT, RZ, UR4, PT ;  /* 0x00000004ff007c0c */ /* 0x000fc8000bf05070 */
[----:B------:R-:W-:-:S13]  /*0b60*/  ISETP.NE.AND.EX P0, PT, RZ, UR5, PT, P0 ;  /* 0x00000005ff007c0c */ /* 0x000fda000bf05300 */
[----:B------:R-:W-:Y:S05]  /*0b70*/  @!P0 BRA `(.L_x_8) ;  /* 0x00000000001c8947 */ /* 0x000fea0003800000 */
[----:B0-----:R-:W0:Y:S02]  /*0b80*/  LDC.64 R2, c[0x0][0x5a0] ;  /* 0x00016800ff027b82 */ /* 0x001e240000000a00 */
[----:B0-----:R-:W2:Y:S02]  /*0b90*/  LDG.E.64 R2, desc[UR36][R2.64] ;  /* 0x0000002402027981 */ /* 0x001ea4000c1e1b00 */
[----:B--2---:R-:W-:-:S04]  /*0ba0*/  ISETP.NE.U32.AND P0, PT, R2, RZ, PT ;  /* 0x000000ff0200720c */ /* 0x004fc80003f05070 */
[----:B------:R-:W-:-:S13]  /*0bb0*/  ISETP.NE.AND.EX P0, PT, R3, RZ, PT, P0 ;  /* 0x000000ff0300720c */ /* 0x000fda0003f05300 */
[----:B------:R-:W-:Y:S05]  /*0bc0*/  @!P0 BRA `(.L_x_8) ;  /* 0x0000000000088947 */ /* 0x000fea0003800000 */
[----:B-1----:R0:W5:Y:S01]  /*0bd0*/  LD.E R59, desc[UR36][R2.64] ;  /* 0x00000024023b7980 */ /* 0x002162000c101900 */
[----:B------:R-:W-:Y:S05]  /*0be0*/  BRA `(.L_x_9) ;  /* 0x0000000000247947 */ /* 0x000fea0003800000 */
.L_x_8:
[----:B------:R-:W-:Y:S02]  /*0bf0*/  ULDC.64 UR4, c[0x0][0x590] ;  /* 0x0001640000047ab9 */ /* 0x000fe40000000a00 */
[----:B------:R-:W-:-:S04]  /*0c00*/  ISETP.NE.U32.AND P0, PT, RZ, UR4, PT ;  /* 0x00000004ff007c0c */ /* 0x000fc8000bf05070 */
[----:B------:R-:W-:-:S13]  /*0c10*/  ISETP.NE.AND.EX P0, PT, RZ, UR5, PT, P0 ;  /* 0x00000005ff007c0c */ /* 0x000fda000bf05300 */
[----:B------:R-:W-:Y:S05]  /*0c20*/  @!P0 BRA `(.L_x_10) ;  /* 0x00000000000c8947 */ /* 0x000fea0003800000 */
[----:B0-----:R-:W1:Y:S02]  /*0c30*/  LDC.64 R2, c[0x0][0x590] ;  /* 0x00016400ff027b82 */ /* 0x001e640000000a00 */
[----:B-1----:R1:W5:Y:S01]  /*0c40*/  LDG.E R59, desc[UR36][R2.64] ;  /* 0x00000024023b7981 */ /* 0x002362000c1e1900 */
[----:B------:R-:W-:Y:S05]  /*0c50*/  BRA `(.L_x_9) ;  /* 0x0000000000087947 */ /* 0x000fea0003800000 */
.L_x_10:
[----:B------:R-:W-:Y:S02]  /*0c60*/  ULDC UR4, c[0x0][0x584] ;  /* 0x0001610000047ab9 */ /* 0x000fe40000000800 */
[----:B-1----:R-:W-:-:S07]  /*0c70*/  IMAD.U32 R59, RZ, RZ, UR4 ;  /* 0x00000004ff3b7e24 */ /* 0x002fce000f8e00ff */
.L_x_9:
[----:B01----:R-:W0:Y:S01]  /*0c80*/  LDC R2, c[0x0][0x65c] ;  /* 0x00019700ff027b82 */ /* 0x003e220000000800 */
[----:B------:R-:W-:Y:S01]  /*0c90*/  ULDC UR6, c[0x0][0x28c] ;  /* 0x0000a30000067ab9 */ /* 0x000fe20000000800 */
[----:B------:R-:W-:Y:S01]  /*0ca0*/  ISETP.NE.AND P0, PT, R10, 0x2, PT ;  /* 0x000000020a00780c */ /* 0x000fe20003f05270 */
[----:B------:R-:W-:Y:S01]  /*0cb0*/  UIADD3 UR6, UR6, 0x3f, URZ ;  /* 0x0000003f06067890 */ /* 0x000fe2000fffe03f */
[----:B------:R-:W-:Y:S01]  /*0cc0*/  IMAD.U32 R10, RZ, RZ, UR12 ;  /* 0x0000000cff0a7e24 */ /* 0x000fe2000f8e00ff */
[----:B------:R-:W-:Y:S01]  /*0cd0*/  UMOV UR38, URZ ;  /* 0x0000003f00267c82 */ /* 0x000fe20008000000 */
[----:B------:R-:W-:Y:S01]  /*0ce0*/  UMOV UR39, URZ ;  /* 0x0000003f00277c82 */ /* 0x000fe20008000000 */
[----:B------:R-:W-:Y:S01]  /*0cf0*/  USHF.R.S32.HI UR7, URZ, 0x1f, UR6 ;  /* 0x0000001f3f077899 */ /* 0x000fe20008011406 */
[----:B------:R-:W-:-:S03]  /*0d00*/  ULDC.64 UR8, c[0x0][0x650] ;  /* 0x0001940000087ab9 */ /* 0x000fc60000000a00 */
[----:B------:R-:W-:-:S04]  /*0d10*/  ULEA.HI UR7, UR7, UR6, URZ, 0x6 ;  /* 0x0000000607077291 */ /* 0x000fc8000f8f303f */
[----:B------:R-:W-:Y:S01]  /*0d20*/  USHF.R.S32.HI UR40, URZ, 0x6, UR7 ;  /* 0x000000063f287899 */ /* 0x000fe20008011407 */
[----:B0-----:R-:W-:-:S13]  /*0d30*/  ISETP.NE.AND P1, PT, R2, 0x1, PT ;  /* 0x000000010200780c */ /* 0x001fda0003f25270 */
[----:B------:R-:W0:Y:S01]  /*0d40*/  @P1 LDC R17, c[0x0][0x10] ;  /* 0x00000400ff111b82 */ /* 0x000e220000000800 */
[----:B------:R-:W-:Y:S02]  /*0d50*/  @P1 IMAD.MOV.U32 R7, RZ, RZ, RZ ;  /* 0x000000ffff071224 */ /* 0x000fe400078e00ff */
[----:B------:R-:W-:-:S05]  /*0d60*/  @P1 IMAD.MOV.U32 R11, RZ, RZ, RZ ;  /* 0x000000ffff0b1224 */ /* 0x000fca00078e00ff */
[----:B------:R-:W1:Y:S01]  /*0d70*/  @!P1 LDC R3, c[0x0][0xc] ;  /* 0x00000300ff039b82 */ /* 0x000e620000000800 */
[----:B------:R-:W-:Y:S01]  /*0d80*/  ULDC UR4, c[0x0][0xc] ;  /* 0x0000030000047ab9 */ /* 0x000fe20000000800 */
[----:B------:R-:W-:Y:S02]  /*0d90*/  ULDC UR5, c[0x0][0x10] ;  /* 0x0000040000057ab9 */ /* 0x000fe40000000800 */
[----:B------:R-:W-:-:S04]  /*0da0*/  UIMAD.WIDE.U32 UR4, UR4, UR5, URZ ;  /* 0x00000005040472a5 */ /* 0x000fc8000f8e003f */
[----:B------:R-:W2:Y:S01]  /*0db0*/  LDC R0, c[0x0][0x14] ;  /* 0x00000500ff007b82 */ /* 0x000ea20000000800 */
[----:B0-----:R-:W-:-:S04]  /*0dc0*/  @P1 IMAD.WIDE.U32 R16, R17, UR12, R6 ;  /* 0x0000000c11101c25 */ /* 0x001fc8000f8e0006 */
[----:B------:R-:W-:Y:S02]  /*0dd0*/  @P1 IMAD.IADD R17, R17, 0x1, R11 ;  /* 0x0000000111111824 */ /* 0x000fe400078e020b */
[----:B------:R-:W-:Y:S02]  /*0de0*/  IMAD.MOV.U32 R11, RZ, RZ, RZ ;  /* 0x000000ffff0b7224 */ /* 0x000fe400078e00ff */
[----:B-1----:R-:W-:-:S04]  /*0df0*/  @!P1 IMAD.WIDE.U32 R10, R6, R3, R10 ;  /* 0x00000003060a9225 */ /* 0x002fc800078e000a */
[----:B------:R-:W-:Y:S02]  /*0e00*/  @!P1 IMAD.MOV.U32 R16, RZ, RZ, R10 ;  /* 0x000000ffff109224 */ /* 0x000fe400078e000a */
[----:B--2---:R-:W-:-:S04]  /*0e10*/  IMAD.WIDE.U32 R12, R0, UR4, RZ ;  /* 0x00000004000c7c25 */ /* 0x004fc8000f8e00ff */
[----:B------:R-:W-:Y:S01]  /*0e20*/  IMAD R3, R0, UR5, RZ ;  /* 0x0000000500037c24 */ /* 0x000fe2000f8e02ff */
[----:B------:R0:W-:Y:S01]  /*0e30*/  STL.64 [R1], R12 ;  /* 0x0000000c01007387 */ /* 0x0001e20000100a00 */
[----:B------:R-:W-:Y:S02]  /*0e40*/  @!P1 IMAD.MOV.U32 R17, RZ, RZ, R11 ;  /* 0x000000ffff119224 */ /* 0x000fe400078e000b */
[----:B------:R-:W-:Y:S01]  /*0e50*/  IMAD.IADD R0, R13, 0x1, R3 ;  /* 0x000000010d007824 */ /* 0x000fe200078e0203 */
[----:B------:R-:W-:Y:S06]  /*0e60*/  @P0 BRA `(.L_x_11) ;  /* 0x0000000000280947 */ /* 0x000fec0003800000 */
[----:B------:R-:W-:Y:S01]  /*0e70*/  UIMAD.WIDE.U32 UR4, UR40, 0x24924925, URZ ;  /* 0x24924925280478a5 */ /* 0x000fe2000f8e003f */
[----:B------:R-:W-:Y:S01]  /*0e80*/  IADD3 R16, P0, R16, R12, RZ ;  /* 0x0000000c10107210 */ /* 0x000fe20007f1e0ff */
[----:B------:R-:W-:Y:S02]  /*0e90*/  UISETP.GE.U32.AND UP0, UPT, UR40, 0x7, UPT ;  /* 0x000000072800788c */ /* 0x000fe4000bf06070 */
[----:B------:R-:W-:Y:S02]  /*0ea0*/  UIADD3 UR4, -UR5, UR40, URZ ;  /* 0x0000002805047290 */ /* 0x000fe4000fffe13f */
[----:B------:R-:W-:Y:S01]  /*0eb0*/  IMAD.X R17, R0, 0x1, R17, P0 ;  /* 0x0000000100117824 */ /* 0x000fe200000e0611 */
[----:B------:R-:W-:Y:S01]  /*0ec0*/  UMOV UR39, URZ ;  /* 0x0000003f00277c82 */ /* 0x000fe20008000000 */
[----:B------:R-:W-:-:S04]  /*0ed0*/  ULEA.HI UR4, UR4, UR5, URZ, 0x1f ;  /* 0x0000000504047291 */ /* 0x000fc8000f8ff83f */
[----:B------:R-:W-:-:S04]  /*0ee0*/  USHF.R.U32.HI UR4, URZ, 0x2, UR4 ;  /* 0x000000023f047899 */ /* 0x000fc80008011604 */
[----:B------:R-:W-:Y:S02]  /*0ef0*/  @UP0 ULOP3.LUT UR39, UR4, 0x1, URZ, 0xc0, !UPT ;  /* 0x0000000104270892 */ /* 0x000fe4000f8ec03f */
[----:B------:R-:W-:-:S12]  /*0f00*/  UIMAD UR38, UR4, -0x7, UR40 ;  /* 0xfffffff9042678a4 */ /* 0x000fd8000f8e0228 */
.L_x_11:
[----:B------:R-:W-:Y:S01]  /*0f10*/  ISETP.GE.U32.AND P0, PT, R16, UR8, PT ;  /* 0x0000000810007c0c */ /* 0x000fe2000bf06070 */
[----:B------:R-:W-:Y:S01]  /*0f20*/  IMAD.MOV.U32 R22, RZ, RZ, -0x1 ;  /* 0xffffffffff167424 */ /* 0x000fe200078e00ff */
[----:B------:R-:W-:Y:S01]  /*0f30*/  PRMT R3, RZ, 0x7610, R3 ;  /* 0x00007610ff037816 */ /* 0x000fe20000000003 */
[----:B------:R-:W-:Y:S01]  /*0f40*/  IMAD.MOV.U32 R18, RZ, RZ, -0x1 ;  /* 0xffffffffff127424 */ /* 0x000fe200078e00ff */
[----:B------:R-:W-:Y:S01]  /*0f50*/  ISETP.GE.U32.AND.EX P0, PT, R17, UR9, PT, P0 ;  /* 0x0000000911007c0c */ /* 0x000fe2000bf06100 */
[----:B------:R-:W-:-:S12]  /*0f60*/  IMAD.MOV.U32 R19, RZ, RZ, -0x1 ;  /* 0xffffffffff137424 */ /* 0x000fd800078e00ff */
[----:B------:R-:W-:Y:S05]  /*0f70*/  @P0 BRA `(.L_x_12) ;  /* 0x0000000400280947 */ /* 0x000fea0003800000 */
[----:B------:R-:W1:Y:S01]  /*0f80*/  LDC.64 R26, c[0x0][0x628] ;  /* 0x00018a00ff1a7b82 */ /* 0x000e620000000a00 */
[----:B------:R-:W-:Y:S02]  /*0f90*/  IMAD.MOV.U32 R10, RZ, RZ, R16 ;  /* 0x000000ffff0a7224 */ /* 0x000fe400078e0010 */
[----:B------:R-:W-:-:S05]  /*0fa0*/  IMAD.MOV.U32 R11, RZ, RZ, R17 ;  /* 0x000000ffff0b7224 */ /* 0x000fca00078e0011 */
[----:B------:R-:W2:Y:S08]  /*0fb0*/  LDC R18, c[0x0][0x630] ;  /* 0x00018c00ff127b82 */ /* 0x000eb00000000800 */
[----:B------:R-:W3:Y:S01]  /*0fc0*/  LDC.64 R28, c[0x0][0x620] ;  /* 0x00018800ff1c7b82 */ /* 0x000ee20000000a00 */
[----:B-1----:R-:W-:-:S04]  /*0fd0*/  ISETP.NE.U32.AND P0, PT, R26, RZ, PT ;  /* 0x000000ff1a00720c */ /* 0x002fc80003f05070 */
[----:B------:R-:W-:-:S13]  /*0fe0*/  ISETP.NE.AND.EX P0, PT, R27, RZ, PT, P0 ;  /* 0x000000ff1b00720c */ /* 0x000fda0003f05300 */
[----:B--23--:R-:W-:Y:S05]  /*0ff0*/  @!P0 BRA `(.L_x_13) ;  /* 0x0000000000288947 */ /* 0x00cfea0003800000 */
[----:B------:R-:W1:Y:S02]  /*1000*/  LDC R3, c[0x0][0x634] ;  /* 0x00018d00ff037b82 */ /* 0x000e640000000800 */
[----:B-1----:R-:W-:-:S05]  /*1010*/  IADD3 R3, P0, R16, R3, RZ ;  /* 0x0000000310037210 */ /* 0x002fca0007f1e0ff */
[----:B------:R-:W-:-:S04]  /*1020*/  IMAD.X R19, RZ, RZ, R17, P0 ;  /* 0x000000ffff137224 */ /* 0x000fc800000e0611 */
[----:B------:R-:W-:-:S04]  /*1030*/  IMAD.WIDE.U32 R10, R19, R26, RZ ;  /* 0x0000001a130a7225 */ /* 0x000fc800078e00ff */
[----:B0-----:R-:W-:-:S04]  /*1040*/  IMAD.WIDE.U32 R12, P0, R3, R27, R10 ;  /* 0x0000001b030c7225 */ /* 0x001fc8000780000a */
[----:B------:R-:W-:-:S04]  /*1050*/  IMAD.WIDE.U32 R10, R3, R26, RZ ;  /* 0x0000001a030a7225 */ /* 0x000fc800078e00ff */
[----:B------:R-:W-:Y:S01]  /*1060*/  IMAD.X R15, RZ, RZ, RZ, P0 ;  /* 0x000000ffff0f7224 */ /* 0x000fe200000e06ff */
[----:B------:R-:W-:Y:S01]  /*1070*/  IADD3 RZ, P0, R11, R12, RZ ;  /* 0x0000000c0bff7210 */ /* 0x000fe20007f1e0ff */
[----:B------:R-:W-:-:S04]  /*1080*/  IMAD.MOV.U32 R14, RZ, RZ, R13 ;  /* 0x000000ffff0e7224 */ /* 0x000fc800078e000d */
[----:B------:R-:W-:-:S08]  /*1090*/  IMAD.WIDE.U32.X R10, R19, R27, R14, P0 ;  /* 0x0000001b130a7225 */ /* 0x000fd000000e040e */
.L_x_13:
[----:B------:R-:W1:Y:S01]  /*10a0*/  LDC.64 R30, c[0x0][0x640] ;  /* 0x00019000ff1e7b82 */ /* 0x000e620000000a00 */
[-CC-:B------:R-:W-:Y:S01]  /*10b0*/  SHF.R.U64 R33, R10, R18.reuse, R11.reuse ;  /* 0x000000120a217219 */ /* 0x180fe2000000120b */
[----:B------:R-:W-:Y:S01]  /*10c0*/  IMAD.MOV.U32 R32, RZ, RZ, 0x1 ;  /* 0x00000001ff207424 */ /* 0x000fe200078e00ff */
[----:B------:R-:W-:Y:S02]  /*10d0*/  SHF.R.U32.HI R3, RZ, R18, R11 ;  /* 0x00000012ff037219 */ /* 0x000fe4000001160b */
[----:B0-----:R-:W-:-:S03]  /*10e0*/  IADD3 R13, P0, RZ, -R33, RZ ;  /* 0x80000021ff0d7210 */ /* 0x001fc60007f1e0ff */
[----:B------:R-:W0:Y:S02]  /*10f0*/  LDC R14, c[0x0][0x618] ;  /* 0x00018600ff0e7b82 */ /* 0x000e240000000800 */
[----:B------:R-:W-:Y:S02]  /*1100*/  IMAD.X R3, RZ, RZ, ~R3, P0 ;  /* 0x000000ffff037224 */ /* 0x000fe400000e0e03 */
[----:B------:R-:W-:-:S04]  /*1110*/  IMAD.WIDE.U32 R10, R13, R28, R16 ;  /* 0x0000001c0d0a7225 */ /* 0x000fc800078e0010 */
[----:B------:R-:W2:Y:S01]  /*1120*/  LDC R15, c[0x0][0x608] ;  /* 0x00018200ff0f7b82 */ /* 0x000ea20000000800 */
[----:B------:R-:W-:-:S04]  /*1130*/  IMAD R12, R3, R28, RZ ;  /* 0x0000001c030c7224 */ /* 0x000fc800078e02ff */
[----:B------:R-:W-:Y:S02]  /*1140*/  IMAD R3, R13, R29, R12 ;  /* 0x0000001d0d037224 */ /* 0x000fe400078e020c */
[----:B------:R-:W-:Y:S01]  /*1150*/  IMAD.MOV.U32 R12, RZ, RZ, -0x1 ;  /* 0xffffffffff0c7424 */ /* 0x000fe200078e00ff */
[----:B------:R-:W3:Y:S01]  /*1160*/  LDC R27, c[0x0][0x658] ;  /* 0x00019600ff1b7b82 */ /* 0x000ee20000000800 */
[----:B------:R-:W-:Y:S01]  /*1170*/  IMAD.IADD R3, R11, 0x1, R3 ;  /* 0x000000010b037824 */ /* 0x000fe200078e0203 */
[----:B-1----:R-:W-:-:S04]  /*1180*/  ISETP.NE.U32.AND P0, PT, R30, RZ, PT ;  /* 0x000000ff1e00720c */ /* 0x002fc80003f05070 */
[----:B------:R-:W-:Y:S02]  /*1190*/  ISETP.NE.AND.EX P0, PT, R31, RZ, PT, P0 ;  /* 0x000000ff1f00720c */ /* 0x000fe40003f05300 */
[----:B------:R-:W1:Y:S01]  /*11a0*/  LDC R26, c[0x0][0x600] ;  /* 0x00018000ff1a7b82 */ /* 0x000e620000000800 */
[-CC-:B0-----:R-:W-:Y:S02]  /*11b0*/  SHF.R.U64 R25, R10, R14.reuse, R3.reuse ;  /* 0x0000000e0a197219 */ /* 0x181fe40000001203 */
[----:B------:R-:W-:-:S05]  /*11c0*/  SHF.R.U32.HI R10, RZ, R14, R3 ;  /* 0x0000000eff0a7219 */ /* 0x000fca0000011603 */
[----:B------:R-:W0:Y:S01]  /*11d0*/  LDC R22, c[0x0][0x648] ;  /* 0x00019200ff167b82 */ /* 0x000e220000000800 */
[-CC-:B--2---:R-:W-:Y:S02]  /*11e0*/  SHF.R.U64 R35, R25, R15.reuse, R10.reuse ;  /* 0x0000000f19237219 */ /* 0x184fe4000000120a */
[----:B------:R-:W-:-:S05]  /*11f0*/  SHF.R.U32.HI R10, RZ, R15, R10 ;  /* 0x0000000fff0a7219 */ /* 0x000fca000001160a */
[----:B------:R-:W2:Y:S01]  /*1200*/  LDC R28, c[0x0][0x638] ;  /* 0x00018e00ff1c7b82 */ /* 0x000ea20000000800 */
[-CC-:B---3--:R-:W-:Y:S02]  /*1210*/  SHF.R.U64 R34, R35, R27.reuse, R10.reuse ;  /* 0x0000001b23227219 */ /* 0x188fe4000000120a */
[-C--:B------:R-:W-:Y:S02]  /*1220*/  SHF.L.U32 R3, R12, R27.reuse, RZ ;  /* 0x0000001b0c037219 */ /* 0x080fe400000006ff */
[----:B------:R-:W-:Y:S01]  /*1230*/  SHF.R.U32.HI R11, RZ, R27, R10 ;  /* 0x0000001bff0b7219 */ /* 0x000fe2000001160a */
[----:B------:R-:W-:Y:S01]  /*1240*/  IMAD.MOV.U32 R10, RZ, RZ, R34 ;  /* 0x000000ffff0a7224 */ /* 0x000fe200078e0022 */
[----:B------:R-:W-:Y:S01]  /*1250*/  LOP3.LUT R18, RZ, R3, RZ, 0x33, !PT ;  /* 0x00000003ff127212 */ /* 0x000fe200078e33ff */
[----:B------:R-:W3:Y:S01]  /*1260*/  LDC R29, c[0x0][0x610] ;  /* 0x00018400ff1d7b82 */ /* 0x000ee20000000800 */
[----:B------:R-:W-:Y:S05]  /*1270*/  @!P0 BRA `(.L_x_14) ;  /* 0x0000000000288947 */ /* 0x000fea0003800000 */
[----:B------:R-:W4:Y:S02]  /*1280*/  LDC R3, c[0x0][0x64c] ;  /* 0x00019300ff037b82 */ /* 0x000f240000000800 */
[----:B----4-:R-:W-:-:S05]  /*1290*/  IADD3 R3, P0, R34, R3, RZ ;  /* 0x0000000322037210 */ /* 0x010fca0007f1e0ff */
[----:B------:R-:W-:-:S04]  /*12a0*/  IMAD.X R19, RZ, RZ, R11, P0 ;  /* 0x000000ffff137224 */ /* 0x000fc800000e060b */
[----:B------:R-:W-:-:S04]  /*12b0*/  IMAD.WIDE.U32 R10, R19, R30, RZ ;  /* 0x0000001e130a7225 */ /* 0x000fc800078e00ff */
[----:B------:R-:W-:-:S04]  /*12c0*/  IMAD.WIDE.U32 R12, P0, R3, R31, R10 ;  /* 0x0000001f030c7225 */ /* 0x000fc8000780000a */
[----:B------:R-:W-:-:S04]  /*12d0*/  IMAD.WIDE.U32 R10, R3, R30, RZ ;  /* 0x0000001e030a7225 */ /* 0x000fc800078e00ff */
[----:B------:R-:W-:Y:S01]  /*12e0*/  IMAD.X R15, RZ, RZ, RZ, P0 ;  /* 0x000000ffff0f7224 */ /* 0x000fe200000e06ff */
[----:B------:R-:W-:Y:S01]  /*12f0*/  IADD3 RZ, P0, R11, R12, RZ ;  /* 0x0000000c0bff7210 */ /* 0x000fe20007f1e0ff */
[----:B------:R-:W-:-:S04]  /*1300*/  IMAD.MOV.U32 R14, RZ, RZ, R13 ;  /* 0x000000ffff0e7224 */ /* 0x000fc800078e000d */
[----:B------:R-:W-:-:S08]  /*1310*/  IMAD.WIDE.U32.X R10, R19, R31, R14, P0 ;  /* 0x0000001f130a7225 */ /* 0x000fd000000e040e */
.L_x_14:
[----:B0-----:R-:W-:Y:S01]  /*1320*/  SHF.R.U64 R7, R10, R22, R11 ;  /* 0x000000160a077219 */ /* 0x001fe2000000120b */
[----:B-1----:R-:W-:Y:S01]  /*1330*/  VIADD R10, R26, 0xffffffff ;  /* 0xffffffff1a0a7836 */ /* 0x002fe20000000000 */
[----:B------:R-:W-:Y:S01]  /*1340*/  SHF.L.U32 R3, R32, R27, RZ ;  /* 0x0000001b20037219 */ /* 0x000fe200000006ff */
[----:B------:R-:W-:Y:S01]  /*1350*/  @P1 IMAD R20, R21, R24, R6 ;  /* 0x0000001815141224 */ /* 0x000fe200078e0206 */
[----:B------:R-:W-:Y:S01]  /*1360*/  LOP3.LUT R18, R35, R18, RZ, 0xc0, !PT ;  /* 0x0000001223127212 */ /* 0x000fe200078ec0ff */
[----:B------:R-:W-:Y:S01]  /*1370*/  IMAD.MOV R11, RZ, RZ, -R7 ;  /* 0x000000ffff0b7224 */ /* 0x000fe200078e0a07 */
[----:B------:R-:W-:Y:S01]  /*1380*/  LOP3.LUT R10, R25, R10, RZ, 0xc0, !PT ;  /* 0x0000000a190a7212 */ /* 0x000fe200078ec0ff */
[----:B------:R-:W-:Y:S02]  /*1390*/  IMAD.MOV.U32 R6, RZ, RZ, 0x1 ;  /* 0x00000001ff067424 */ /* 0x000fe400078e00ff */
[----:B------:R-:W-:Y:S02]  /*13a0*/  IMAD R7, R3, R7, R18 ;  /* 0x0000000703077224 */ /* 0x000fe400078e0212 */
[----:B--2---:R-:W-:-:S02]  /*13b0*/  IMAD R3, R11, R28, R34 ;  /* 0x0000001c0b037224 */ /* 0x004fc400078e0222 */
[----:B---3--:R-:W-:Y:S02]  /*13c0*/  IMAD R22, R7, R29, R20 ;  /* 0x0000001d07167224 */ /* 0x008fe400078e0214 */
[----:B------:R-:W-:Y:S01]  /*13d0*/  IMAD R7, R3, R26, R10 ;  /* 0x0000001a03077224 */ /* 0x000fe200078e020a */
[----:B------:R-:W-:Y:S01]  /*13e0*/  PRMT R3, R6, 0x7610, R3 ;  /* 0x0000761006037816 */ /* 0x000fe20000000003 */
[----:B------:R-:W-:-:S03]  /*13f0*/  IMAD.MOV.U32 R19, RZ, RZ, R33 ;  /* 0x000000ffff137224 */ /* 0x000fc600078e0021 */
[----:B------:R-:W-:Y:S02]  /*1400*/  SEL R18, R7, R22, !P1 ;  /* 0x0000001607127207 */ /* 0x000fe40004800000 */
[----:B------:R-:W-:-:S07]  /*1410*/  SEL R22, R22, R7, !P1 ;  /* 0x0000000716167207 */ /* 0x000fce0004800000 */
.L_x_12:
[----:B------:R-:W-:Y:S05]  /*1420*/  @!P2 BRA `(.L_x_15) ;  /* 0x00000000000ca947 */ /* 0x000fea0003800000 */
[----:B------:R-:W-:Y:S01]  /*1430*/  UCGABAR_WAIT ;  /* 0x0000000000007dc7 */ /* 0x000fe20008000000 */
[----:B------:R-:W-:Y:S01]  /*1440*/  CCTL.IVALL ;  /* 0x00000000ff00798f */ /* 0x000fe20002000000 */
[----:B------:R-:W-:Y:S05]  /*1450*/  BRA `(.L_x_16) ;  /* 0x0000000000047947 */ /* 0x000fea0003800000 */
.L_x_15:
[----:B------:R-:W-:Y:S06]  /*1460*/  BAR.SYNC.DEFER_BLOCKING 0x0 ;  /* 0x0000000000007b1d */ /* 0x000fec0000010000 */
.L_x_16:
[----:B------:R-:W-:Y:S05]  /*1470*/  @!P3 BRA `(.L_x_17) ;  /* 0x0000003800f4b947 */ /* 0x000fea0003800000 */
[----:B------:R-:W-:-:S13]  /*1480*/  ISETP.GT.U32.AND P0, PT, R36, 0x1, PT ;  /* 0x000000012400780c */ /* 0x000fda0003f04070 */
[----:B------:R-:W-:Y:S05]  /*1490*/  @P0 EXIT ;  /* 0x000000000000094d */ /* 0x000fea0003800000 */
.L_x_18:
[----:B------:R-:W-:-:S08]  /*14a0*/  NOP ;  /* 0x0000000000007918 */ /* 0x000fd00000000000 */
[----:B------:R-:W1:Y:S02]  /*14b0*/  USETMAXREG.TRY_ALLOC.CTAPOOL UP0, 0xe8 ;  /* 0x000000e8000079c8 */ /* 0x000e640008000600 */
[----:B-1----:R-:W-:-:S13]  /*14c0*/  PLOP3.LUT P0, PT, PT, PT, UP0, 0x80, 0x0 ;  /* 0x000000000000781c */ /* 0x002fda0003f0f008 */
[----:B------:R-:W-:Y:S05]  /*14d0*/  @!P0 BRA `(.L_x_18) ;  /* 0xfffffffc00f08947 */ /* 0x000fea000383ffff */
[----:B------:R-:W-:-:S13]  /*14e0*/  LOP3.LUT P0, RZ, R3, 0xff, RZ, 0xc0, !PT ;  /* 0x000000ff03ff7812 */ /* 0x000fda000780c0ff */
[----:B------:R-:W-:Y:S05]  /*14f0*/  @!P0 EXIT ;  /* 0x000000000000894d */ /* 0x000fea0003800000 */
[----:B------:R-:W2:Y:S01]  /*1500*/  LDL.64 R6, [R1] ;  /* 0x0000000001067983 */ /* 0x000ea20000100a00 */
[CC--:B------:R-:W-:Y:S01]  /*1510*/  LEA.HI R3, R8.reuse, R5.reuse, RZ, 0x2 ;  /* 0x0000000508037211 */ /* 0x0c0fe200078f10ff */
[----:B------:R-:W1:Y:S01]  /*1520*/  S2UR UR4, SR_CgaCtaId ;  /* 0x00000000000479c3 */ /* 0x000e620000008800 */
[----:B------:R-:W-:Y:S01]  /*1530*/  LEA.HI R8, R8, R5, RZ, 0x5 ;  /* 0x0000000508087211 */ /* 0x000fe200078f28ff */
[----:B------:R-:W-:Y:S01]  /*1540*/  UMOV UR41, 0x400 ;  /* 0x0000040000297882 */ /* 0x000fe20000000000 */
[----:B------:R-:W-:Y:S01]  /*1550*/  LOP3.LUT R4, R3, 0xfffffffc, RZ, 0xc0, !PT ;  /* 0xfffffffc03047812 */ /* 0x000fe200078ec0ff */
[----:B------:R-:W-:Y:S01]  /*1560*/  UISETP.LT.AND UP0, UPT, UR40, 0x1, UPT ;  /* 0x000000012800788c */ /* 0x000fe2000bf01270 */
[--C-:B------:R-:W-:Y:S01]  /*1570*/  SHF.R.S32.HI R60, RZ, 0x2, R3.reuse ;  /* 0x00000002ff3c7819 */ /* 0x100fe20000011403 */
[----:B------:R-:W-:Y:S01]  /*1580*/  UIADD3 UR5, UR43, -0x1, URZ ;  /* 0xffffffff2b057890 */ /* 0x000fe2000fffe03f */
[----:B------:R-:W-:Y:S01]  /*1590*/  SHF.R.S32.HI R3, RZ, 0x1f, R3 ;  /* 0x0000001fff037819 */ /* 0x000fe20000011403 */
[----:B------:R-:W3:Y:S01]  /*15a0*/  LDC R66, c[0x0][0x658] ;  /* 0x00019600ff427b82 */ /* 0x000ee20000000800 */
[----:B------:R-:W-:Y:S01]  /*15b0*/  USEL UR42, UR40, 0x1, UP0 ;  /* 0x00000001282a7887 */ /* 0x000fe20008000000 */
[----:B------:R-:W-:Y:S01]  /*15c0*/  IMAD.IADD R4, R5, 0x1, -R4 ;  /* 0x0000000105047824 */ /* 0x000fe200078e0a04 */
[----:B------:R-:W-:Y:S01]  /*15d0*/  LEA.HI R3, R3, R60, RZ, 0x3 ;  /* 0x0000003c03037211 */ /* 0x000fe200078f18ff */
[----:B------:R-:W-:Y:S01]  /*15e0*/  UISETP.NE.AND UP0, UPT, UR5, URZ, UPT ;  /* 0x0000003f0500728c */ /* 0x000fe2000bf05270 */
[----:B------:R-:W-:Y:S01]  /*15f0*/  IMAD.MOV.U32 R5, RZ, RZ, 0x1 ;  /* 0x00000001ff057424 */ /* 0x000fe200078e00ff */
[----:B------:R-:W-:Y:S01]  /*1600*/  ULDC UR8, c[0x0][0x284] ;  /* 0x0000a10000087ab9 */ /* 0x000fe20000000800 */
[----:B------:R-:W-:Y:S01]  /*1610*/  LOP3.LUT R3, R3, 0xfffffff8, RZ, 0xc0, !PT ;  /* 0xfffffff803037812 */ /* 0x000fe200078ec0ff */
[----:B------:R-:W4:Y:S01]  /*1620*/  LDC.64 R64, c[0x0][0x5c8] ;  /* 0x00017200ff407b82 */ /* 0x000f220000000a00 */
[----:B------:R-:W-:Y:S01]  /*1630*/  USEL UR7, URZ, 0x1, UP0 ;  /* 0x000000013f077887 */ /* 0x000fe20008000000 */
[----:B------:R-:W-:Y:S01]  /*1640*/  IMAD.SHL.U32 R62, R4, 0x2, RZ ;  /* 0x00000002043e7824 */ /* 0x000fe200078e00ff */
[----:B------:R-:W-:Y:S01]  /*1650*/  LOP3.LUT R74, R23, 0x1, RZ, 0xfc, !PT ;  /* 0x00000001174a7812 */ /* 0x000fe200078efcff */
[----:B------:R-:W-:Y:S01]  /*1660*/  IMAD.IADD R60, R60, 0x1, -R3 ;  /* 0x000000013c3c7824 */ /* 0x000fe200078e0a03 */
[----:B------:R-:W-:Y:S01]  /*1670*/  SHF.R.S32.HI R3, RZ, 0x5, R8 ;  /* 0x00000005ff037819 */ /* 0x000fe20000011408 */
[----:B------:R-:W-:Y:S01]  /*1680*/  USHF.L.U32 UR47, UR40, 0x1, URZ ;  /* 0x00000001282f7899 */ /* 0x000fe2000800063f */
[----:B------:R-:W-:Y:S01]  /*1690*/  IMAD.U32 R75, RZ, RZ, UR7 ;  /* 0x00000007ff4b7e24 */ /* 0x000fe2000f8e00ff */
[----:B------:R-:W0:Y:S01]  /*16a0*/  LDC R67, c[0x0][0x288] ;  /* 0x0000a200ff437b82 */ /* 0x000e220000000800 */
[--C-:B------:R-:W-:Y:S01]  /*16b0*/  SHF.R.S32.HI R61, RZ, 0x1f, R60.reuse ;  /* 0x0000001fff3d7819 */ /* 0x100fe2000001143c */
[----:B-1----:R-:W-:Y:S01]  /*16c0*/  ULEA UR41, UR4, UR41, 0x18 ;  /* 0x0000002904297291 */ /* 0x002fe2000f8ec03f */
[C---:B------:R-:W-:Y:S01]  /*16d0*/  IMAD R71, R3.reuse, -0x10, -R60 ;  /* 0xfffffff003477824 */ /* 0x040fe200078e0a3c */
[----:B------:R-:W-:Y:S01]  /*16e0*/  USHF.L.U32 UR4, UR5, 0x3, URZ ;  /* 0x0000000305047899 */ /* 0x000fe2000800063f */
[----:B------:R-:W-:Y:S01]  /*16f0*/  SHF.R.S32.HI R63, RZ, 0x1f, R62 ;  /* 0x0000001fff3f7819 */ /* 0x000fe2000001143e */
[----:B------:R-:W-:Y:S01]  /*1700*/  IMAD.WIDE R60, R3, 0x10, R60 ;  /* 0x00000010033c7825 */ /* 0x000fe200078e023c */
[----:B------:R-:W-:Y:S01]  /*1710*/  UIADD3 UR5, UR41, 0x180, URZ ;  /* 0x0000018029057890 */ /* 0x000fe2000fffe03f */
[----:B------:R-:W1:Y:S01]  /*1720*/  LDC R69, c[0x0][0x600] ;  /* 0x00018000ff457b82 */ /* 0x000e620000000800 */
[----:B------:R-:W-:Y:S01]  /*1730*/  UIADD3 UR6, UR41, 0x1c180, URZ ;  /* 0x0001c18029067890 */ /* 0x000fe2000fffe03f */
[----:B------:R-:W-:Y:S01]  /*1740*/  IMAD.MOV.U32 R3, RZ, RZ, -0x1 ;  /* 0xffffffffff037424 */ /* 0x000fe200078e00ff */
[----:B------:R-:W-:Y:S01]  /*1750*/  USHF.R.U32.HI UR5, URZ, 0x4, UR5 ;  /* 0x000000043f057899 */ /* 0x000fe20008011605 */
[----:B------:R-:W-:Y:S01]  /*1760*/  VIADD R71, R71, UR8 ;  /* 0x0000000847477c36 */ /* 0x000fe20008000000 */
[----:B------:R-:W-:-:S02]  /*1770*/  USHF.R.U32.HI UR6, URZ, 0x4, UR6 ;  /* 0x000000043f067899 */ /* 0x000fc40008011606 */
[-C--:B---3--:R-:W-:Y:S01]  /*1780*/  SHF.L.U32 R3, R3, R66.reuse, RZ ;  /* 0x0000004203037219 */ /* 0x088fe200000006ff */
[----:B------:R-:W-:Y:S01]  /*1790*/  UIADD3 UR48, UR41, 0x80, URZ ;  /* 0x0000008029307890 */ /* 0x000fe2000fffe03f */
[C---:B----4-:R-:W-:Y:S01]  /*17a0*/  SHF.L.U64.HI R65, R64.reuse, 0x3, R65 ;  /* 0x0000000340417819 */ /* 0x050fe20000010241 */
[----:B------:R-:W-:Y:S01]  /*17b0*/  ULOP3.LUT UR4, UR4, 0x8, URZ, 0xc0, !UPT ;  /* 0x0000000804047892 */ /* 0x000fe2000f8ec03f */
[----:B------:R-:W-:Y:S01]  /*17c0*/  SHF.L.U32 R66, R5, R66, RZ ;  /* 0x0000004205427219 */ /* 0x000fe200000006ff */
[----:B------:R-:W-:Y:S01]  /*17d0*/  ULOP3.LUT UR5, UR5, 0x3fff, URZ, 0xc0, !UPT ;  /* 0x00003fff05057892 */ /* 0x000fe2000f8ec03f */
[----:B------:R-:W-:Y:S01]  /*17e0*/  IMAD.SHL.U32 R64, R64, 0x8, RZ ;  /* 0x0000000840407824 */ /* 0x000fe200078e00ff */
[----:B------:R-:W-:Y:S01]  /*17f0*/  ULOP3.LUT UR6, UR6, 0x3fff, URZ, 0xc0, !UPT ;  /* 0x00003fff06067892 */ /* 0x000fe2000f8ec03f */
[----:B------:R-:W-:Y:S01]  /*1800*/  LOP3.LUT R70, RZ, R3, RZ, 0x33, !PT ;  /* 0x00000003ff467212 */ /* 0x000fe200078e33ff */
[----:B0-----:R-:W-:Y:S01]  /*1810*/  IMAD R67, R4, -0x2, R67 ;  /* 0xfffffffe04437824 */ /* 0x001fe200078e0243 */
[----:B------:R-:W-:-:S02]  /*1820*/  UIADD3 UR42, -UR42, UR40, URZ ;  /* 0x000000282a2a7290 */ /* 0x000fc4000fffe13f */
[----:B------:R-:W-:Y:S02]  /*1830*/  ULEA UR43, UR43, UR48, 0x3 ;  /* 0x000000302b2b7291 */ /* 0x000fe4000f8e183f */
[----:B------:R-:W-:Y:S02]  /*1840*/  ULOP3.LUT UR49, UR4, 0x8, URZ, 0x3c, !UPT ;  /* 0x0000000804317892 */ /* 0x000fe4000f8e3c3f */
[----:B------:R-:W-:Y:S01]  /*1850*/  ULOP3.LUT UR44, UR4, 0x18, URZ, 0x3c, !UPT ;  /* 0x00000018042c7892 */ /* 0x000fe2000f8e3c3f */
[----:B-1----:R-:W-:Y:S01]  /*1860*/  VIADD R69, R69, 0xffffffff ;  /* 0xffffffff45457836 */ /* 0x002fe20000000000 */
[----:B------:R-:W-:Y:S02]  /*1870*/  ULOP3.LUT UR45, UR5, 0x10000, URZ, 0xfc, !UPT ;  /* 0x00010000052d7892 */ /* 0x000fe4000f8efc3f */
[----:B------:R-:W-:Y:S01]  /*1880*/  ULOP3.LUT UR46, UR6, 0x10000, URZ, 0xfc, !UPT ;  /* 0x00010000062e7892 */ /* 0x000fe2000f8efc3f */
[----:B--2---:R-:W-:-:S11]  /*1890*/  SHF.L.U64.HI R68, R6, 0x1, R0 ;  /* 0x0000000106447819 */ /* 0x004fd60000010200 */
.L_x_104:
[----:B------:R-:W-:-:S04]  /*18a0*/  SHF.L.U32 R0, R75, 0x1f, RZ ;  /* 0x0000001f4b007819 */ /* 0x000fc800000006ff */
[----:B------:R-:W0:Y:S02]  /*18b0*/  SYNCS.PHASECHK.TRANS64.TRYWAIT P0, [UR43+-0x8], R0 ;  /* 0xfffff800ff0075a7 */ /* 0x000e24000800016b */
[----:B01--4-:R-:W-:Y:S05]  /*18c0*/  @!P0 BRA `(.L_x_19) ;  /* 0x00000048008c8947 */ /* 0x013fea0003800000 */
.L_x_129:
[----:B------:R-:W-:Y:S02]  /*18d0*/  ULDC UR4, c[0x0][0x28c] ;  /* 0x0000a30000047ab9 */ /* 0x000fe40000000800 */
[----:B------:R-:W-:-:S13]  /*18e0*/  ISETP.LT.AND P0, PT, RZ, UR4, PT ;  /* 0x00000004ff007c0c */ /* 0x000fda000bf01270 */
[----:B------:R-:W-:Y:S05]  /*18f0*/  @P0 BRA `(.L_x_20) ;  /* 0x0000000000400947 */ /* 0x000fea0003800000 */
[----:B0-----:R-:W-:Y:S01]  /*1900*/  MOV R0, 0x0 ;  /* 0x0000000000007802 */ /* 0x001fe20000000f00 */
[----:B------:R-:W-:Y:S01]  /*1910*/  ULDC.64 UR4, c[0x4][0x68] ;  /* 0x01001a0000047ab9 */ /* 0x000fe20000000a00 */
[----:B------:R-:W-:Y:S01]  /*1920*/  ULDC.64 UR6, c[0x4][0x8] ;  /* 0x0100020000067ab9 */ /* 0x000fe20000000a00 */
[----:B------:R-:W-:Y:S01]  /*1930*/  IMAD.U32 R4, RZ, RZ, UR4 ;  /* 0x00000004ff047e24 */ /* 0x000fe2000f8e00ff */
[----:B------:R0:W1:Y:S01]  /*1940*/  LDC.64 R14, c[0x4][R0] ;  /* 0x01000000000e7b82 */ /* 0x0000620000000a00 */
[----:B------:R-:W-:Y:S01]  /*1950*/  IMAD.U32 R5, RZ, RZ, UR5 ;  /* 0x00000005ff057e24 */ /* 0x000fe2000f8e00ff */
[----:B------:R-:W-:Y:S01]  /*1960*/  ULDC.64 UR4, c[0x4][0x70] ;  /* 0x01001c0000047ab9 */ /* 0x000fe20000000a00 */
[----:B------:R-:W-:Y:S02]  /*1970*/  IMAD.U32 R10, RZ, RZ, UR6 ;  /* 0x00000006ff0a7e24 */ /* 0x000fe4000f8e00ff */
[----:B------:R-:W-:Y:S02]  /*1980*/  IMAD.U32 R6, RZ, RZ, UR4 ;  /* 0x00000004ff067e24 */ /* 0x000fe4000f8e00ff */
[----:B------:R-:W-:-:S02]  /*1990*/  IMAD.U32 R7, RZ, RZ, UR5 ;  /* 0x00000005ff077e24 */ /* 0x000fc4000f8e00ff */
[----:B------:R-:W-:Y:S02]  /*19a0*/  IMAD.U32 R11, RZ, RZ, UR7 ;  /* 0x00000007ff0b7e24 */ /* 0x000fe4000f8e00ff */
[----:B------:R-:W-:Y:S02]  /*19b0*/  IMAD.MOV.U32 R8, RZ, RZ, 0x1e1 ;  /* 0x000001e1ff087424 */ /* 0x000fe400078e00ff */
[----:B------:R-:W-:Y:S02]  /*19c0*/  IMAD.MOV.U32 R12, RZ, RZ, 0x1 ;  /* 0x00000001ff0c7424 */ /* 0x000fe400078e00ff */
[----:B0-----:R-:W-:-:S07]  /*19d0*/  IMAD.MOV.U32 R13, RZ, RZ, RZ ;  /* 0x000000ffff0d7224 */ /* 0x001fce00078e00ff */
[----:B------:R-:W-:-:S07]  /*19e0*/  LEPC R20, `(.L_x_20) ;  /* 0x000000001014794e */ /* 0x000fce0000000000 */
[----:B-1---5:R-:W-:Y:S05]  /*19f0*/  CALL.ABS.NOINC R14 ;  /* 0x000000000e007343 */ /* 0x022fea0003c00000 */
.L_x_20:
[----:B------:R-:W-:-:S13]  /*1a00*/  ISETP.NE.AND P0, PT, R74, 0x3, PT ;  /* 0x000000034a00780c */ /* 0x000fda0003f05270 */
[----:B------:R-:W-:Y:S05]  /*1a10*/  @!P0 BRA `(.L_x_21) ;  /* 0x0000000000048947 */ /* 0x000fea0003800000 */
[----:B------:R-:W-:Y:S01]  /*1a20*/  BPT.TRAP 0x1 ;  /* 0x000000040000795c */ /* 0x000fe20000300000 */
.L_x_21:
[----:B0-----:R-:W-:Y:S02]  /*1a30*/  IMAD.U32 R3, RZ, RZ, UR38 ;  /* 0x00000026ff037e24 */ /* 0x001fe4000f8e00ff */
[----:B------:R-:W-:-:S03]  /*1a40*/  IMAD.U32 R0, RZ, RZ, UR39 ;  /* 0x00000027ff007e24 */ /* 0x000fc6000f8e00ff */
[----:B------:R-:W-:Y:S02]  /*1a50*/  LEA R3, R3, UR41, 0x3 ;  /* 0x0000002903037c11 */ /* 0x000fe4000f8e18ff */
[----:B------:R-:W-:-:S04]  /*1a60*/  SHF.L.U32 R0, R0, 0x1f, RZ ;  /* 0x0000001f00007819 */ /* 0x000fc800000006ff */
[----:B------:R0:W1:Y:S01]  /*1a70*/  SYNCS.PHASECHK.TRANS64.TRYWAIT P1, [R3+URZ], R0 ;  /* 0x00000000030075a7 */ /* 0x000062000802017f */
[----:B------:R-:W-:Y:S05]  /*1a80*/  @!P0 BRA `(.L_x_22) ;  /* 0x0000000000048947 */ /* 0x000fea0003800000 */
[----:B------:R-:W-:Y:S01]  /*1a90*/  BPT.TRAP 0x1 ;  /* 0x000000040000795c */ /* 0x000fe20000300000 */
.L_x_22:
[----:B-1----:R-:W-:Y:S05]  /*1aa0*/  @P1 BRA `(.L_x_23) ;  /* 0x0000000000081947 */ /* 0x002fea0003800000 */
[----:B------:R-:W1:Y:S02]  /*1ab0*/  SYNCS.PHASECHK.TRANS64.TRYWAIT P1, [R3+URZ], R0 ;  /* 0x00000000030075a7 */ /* 0x000e64000802017f */
[----:B-1----:R-:W-:Y:S05]  /*1ac0*/  @!P1 BRA `(.L_x_24) ;  /* 0x0000004800249947 */ /* 0x002fea0003800000 */
.L_x_23:
[----:B------:R-:W-:Y:S05]  /*1ad0*/  WARPSYNC.ALL ;  /* 0x0000000000007948 */ /* 0x000fea0003800000 */
[----:B------:R-:W-:Y:S01]  /*1ae0*/  ULEA UR8, UR38, UR45, 0xa ;  /* 0x0000002d26087291 */ /* 0x000fe2000f8e503f */
[----:B------:R-:W-:Y:S01]  /*1af0*/  WARPGROUP.ARRIVE ;  /* 0x00000000000079c5 */ /* 0x000fe20000000000 */
[----:B------:R-:W-:Y:S01]  /*1b00*/  ULEA UR9, UR38, UR46, 0xa ;  /* 0x0000002e26097291 */ /* 0x000fe2000f8e503f */
[----:B01----:R-:W-:Y:S01]  /*1b10*/  IMAD.U32 R0, RZ, RZ, UR42 ;  /* 0x0000002aff007e24 */ /* 0x003fe2000f8e00ff */
[----:B------:R-:W-:Y:S01]  /*1b20*/  UMOV UR5, 0x40000040 ;  /* 0x4000004000057882 */ /* 0x000fe20000000000 */
[----:B------:R-:W-:-:S02]  /*1b30*/  UMOV UR7, 0x40000040 ;  /* 0x4000004000077882 */ /* 0x000fc40000000000 */
[----:B------:R-:W-:Y:S01]  /*1b40*/  UMOV UR4, UR8 ;  /* 0x0000000800047c82 */ /* 0x000fe20008000000 */
[----:B------:R-:W-:Y:S01]  /*1b50*/  ISETP.GE.AND P1, PT, R0, 0x1, PT ;  /* 0x000000010000780c */ /* 0x000fe20003f26270 */
[----:B------:R-:W-:Y:S02]  /*1b60*/  UMOV UR6, UR9 ;  /* 0x0000000900067c82 */ /* 0x000fe40008000000 */
[----:B------:R-:W-:Y:S01]  /*1b70*/  HGMMA.64x64x8.F32.TF32 R24, gdesc[UR4], RZ, !UPT, gsb0 ;  /* 0x04e00000041879f0 */ /* 0x000fe2000c0028ff */
[----:B------:R-:W-:Y:S02]  /*1b80*/  UIADD3 UR4, UR8, 0x2, URZ ;  /* 0x0000000208047890 */ /* 0x000fe4000fffe03f */
[----:B------:R-:W-:Y:S01]  /*1b90*/  UIADD3 UR6, UR9, 0x2, URZ ;  /* 0x0000000209067890 */ /* 0x000fe2000fffe03f */
[----:B------:R-:W-:Y:S01]  /*1ba0*/  UMOV UR5, 0x40000040 ;  /* 0x4000004000057882 */ /* 0x000fe20000000000 */
[----:B------:R-:W-:Y:S01]  /*1bb0*/  UMOV UR7, 0x40000040 ;  /* 0x4000004000077882 */ /* 0x000fe20000000000 */
[----:B------:R-:W-:-:S02]  /*1bc0*/  WARPGROUP.DEPBAR.LE gsb0, 0x0 ;  /* 0x00008000000079c5 */ /* 0x000fc40000010000 */
[----:B------:R-:W-:-:S06]  /*1bd0*/  WARPGROUP.ARRIVE ;  /* 0x00000000000079c5 */ /* 0x000fcc0000000000 */
[----:B------:R-:W-:Y:S01]  /*1be0*/  HGMMA.64x64x8.F32.TF32 R24, gdesc[UR4], R24, gsb0 ;  /* 0x04e00000041879f0 */ /* 0x000fe20008002818 */
[----:B------:R-:W-:Y:S02]  /*1bf0*/  UIADD3 UR4, UR8, 0x4, URZ ;  /* 0x0000000408047890 */ /* 0x000fe4000fffe03f */
[----:B------:R-:W-:Y:S01]  /*1c00*/  UIADD3 UR6, UR9, 0x4, URZ ;  /* 0x0000000409067890 */ /* 0x000fe2000fffe03f */
[----:B------:R-:W-:Y:S01]  /*1c10*/  UMOV UR5, 0x40000040 ;  /* 0x4000004000057882 */ /* 0x000fe20000000000 */
[----:B------:R-:W-:Y:S01]  /*1c20*/  UMOV UR7, 0x40000040 ;  /* 0x4000004000077882 */ /* 0x000fe20000000000 */
[----:B------:R-:W-:Y:S02]  /*1c30*/  WARPGROUP.DEPBAR.LE gsb0, 0x0 ;  /* 0x00008000000079c5 */ /* 0x000fe40000010000 */
        /* <DEDUP_REMOVED lines=36> */
[----:B------:R-:W-:Y:S03]  /*1e80*/  HGMMA.64x64x8.F32.TF32 R24, gdesc[UR4], R24, gsb0 ;  /* 0x04e00000041879f0 */ /* 0x000fe60008002818 */
[----:B------:R-:W-:Y:S02]  /*1e90*/  WARPGROUP.DEPBAR.LE gsb0, 0x0 ;  /* 0x00008000000079c5 */ /* 0x000fe40000010000 */
[----:B------:R-:W-:Y:S05]  /*1ea0*/  @!P1 BRA `(.L_x_25) ;  /* 0x0000000400849947 */ /* 0x000fea0003800000 */
[----:B------:R-:W-:Y:S01]  /*1eb0*/  UIADD3 UR8, UR38, 0x1, URZ ;  /* 0x0000000126087890 */ /* 0x000fe2000fffe03f */
[----:B------:R-:W-:Y:S02]  /*1ec0*/  IMAD.U32 R0, RZ, RZ, UR42 ;  /* 0x0000002aff007e24 */ /* 0x000fe4000f8e00ff */
[----:B------:R-:W-:Y:S01]  /*1ed0*/  IMAD.U32 R3, RZ, RZ, UR38 ;  /* 0x00000026ff037e24 */ /* 0x000fe2000f8e00ff */
[----:B------:R-:W-:-:S04]  /*1ee0*/  UISETP.NE.AND UP0, UPT, UR8, 0x7, UPT ;  /* 0x000000070800788c */ /* 0x000fc8000bf05270 */
[----:B------:R-:W-:Y:S02]  /*1ef0*/  USEL UR4, URZ, 0x1, UP0 ;  /* 0x000000013f047887 */ /* 0x000fe40008000000 */
[----:B------:R-:W-:Y:S02]  /*1f00*/  USEL UR8, UR8, URZ, UP0 ;  /* 0x0000003f08087287 */ /* 0x000fe40008000000 */
[----:B------:R-:W-:-:S06]  /*1f10*/  ULOP3.LUT UR4, UR39, UR4, URZ, 0x3c, !UPT ;  /* 0x0000000427047292 */ /* 0x000fcc000f8e3c3f */
[----:B------:R-:W-:-:S07]  /*1f20*/  IMAD.U32 R6, RZ, RZ, UR4 ;  /* 0x00000004ff067e24 */ /* 0x000fce000f8e00ff */
.L_x_32:
[----:B------:R-:W-:Y:S05]  /*1f30*/  @!P0 BRA `(.L_x_26) ;  /* 0x0000000000048947 */ /* 0x000fea0003800000 */
[----:B------:R-:W-:Y:S01]  /*1f40*/  BPT.TRAP 0x1 ;  /* 0x000000040000795c */ /* 0x000fe20000300000 */
.L_x_26:
[----:B------:R-:W-:Y:S01]  /*1f50*/  ULEA UR4, UR8, UR41, 0x3 ;  /* 0x0000002908047291 */ /* 0x000fe2000f8e183f */
[----:B------:R-:W-:-:S08]  /*1f60*/  SHF.L.U32 R4, R6, 0x1f, RZ ;  /* 0x0000001f06047819 */ /* 0x000fd000000006ff */
[----:B------:R0:W1:Y:S01]  /*1f70*/  SYNCS.PHASECHK.TRANS64.TRYWAIT P1, [UR4], R4 ;  /* 0x00000004ff0075a7 */ /* 0x0000620008020144 */
[----:B------:R-:W-:Y:S05]  /*1f80*/  @!P0 BRA `(.L_x_27) ;  /* 0x0000000000048947 */ /* 0x000fea0003800000 */
[----:B------:R-:W-:Y:S01]  /*1f90*/  BPT.TRAP 0x1 ;  /* 0x000000040000795c */ /* 0x000fe20000300000 */
.L_x_27:
[----:B-1----:R-:W-:Y:S05]  /*1fa0*/  @P1 BRA `(.L_x_28) ;  /* 0x0000000000081947 */ /* 0x002fea0003800000 */
[----:B------:R-:W1:Y:S02]  /*1fb0*/  SYNCS.PHASECHK.TRANS64.TRYWAIT P1, [UR4], R4 ;  /* 0x00000004ff0075a7 */ /* 0x000e640008020144 */
[----:B-1----:R-:W-:Y:S05]  /*1fc0*/  @!P1 BRA `(.L_x_29) ;  /* 0x0000004000f89947 */ /* 0x002fea0003800000 */
.L_x_28:
[----:B------:R-:W-:Y:S01]  /*1fd0*/  ULEA UR9, UR8, UR45, 0xa ;  /* 0x0000002d08097291 */ /* 0x000fe2000f8e503f */
[----:B------:R-:W-:Y:S01]  /*1fe0*/  WARPGROUP.ARRIVE ;  /* 0x00000000000079c5 */ /* 0x000fe20000000000 */
[----:B------:R-:W-:Y:S01]  /*1ff0*/  ULEA UR10, UR8, UR46, 0xa ;  /* 0x0000002e080a7291 */ /* 0x000fe2000f8e503f */
[----:B------:R-:W-:Y:S01]  /*2000*/  UMOV UR5, 0x40000040 ;  /* 0x4000004000057882 */ /* 0x000fe20000000000 */
[----:B------:R-:W-:-:S03]  /*2010*/  UMOV UR7, 0x40000040 ;  /* 0x4000004000077882 */ /* 0x000fc60000000000 */
[----:B------:R-:W-:Y:S02]  /*2020*/  UMOV UR4, UR9 ;  /* 0x0000000900047c82 */ /* 0x000fe40008000000 */
[----:B------:R-:W-:Y:S02]  /*2030*/  UMOV UR6, UR10 ;  /* 0x0000000a00067c82 */ /* 0x000fe40008000000 */
[----:B------:R-:W-:Y:S01]  /*2040*/  HGMMA.64x64x8.F32.TF32 R24, gdesc[UR4], R24, gsb0 ;  /* 0x04e00000041879f0 */ /* 0x000fe20008002818 */
        /* <DEDUP_REMOVED lines=51> */
[----:B------:R-:W-:Y:S01]  /*2380*/  BPT.TRAP 0x1 ;  /* 0x000000040000795c */ /* 0x000fe20000300000 */
.L_x_30:
[----:B------:R-:W-:-:S13]  /*2390*/  ISETP.NE.AND P1, PT, R57, RZ, PT ;  /* 0x000000ff3900720c */ /* 0x000fda0003f25270 */
[----:B01----:R-:W-:-:S05]  /*23a0*/  @P1 LEA R4, R3, UR41, 0x3 ;  /* 0x0000002903041c11 */ /* 0x003fca000f8e18ff */
[----:B------:R-:W-:-:S05]  /*23b0*/  @P1 VIADD R5, R4, 0x38 ;  /* 0x0000003804051836 */ /* 0x000fca0000000000 */
[----:B------:R-:W-:-:S04]  /*23c0*/  @P1 PRMT R5, R56, 0x654, R5 ;  /* 0x0000065438051816 */ /* 0x000fc80000000005 */
[----:B------:R0:W-:Y:S01]  /*23d0*/  @P1 SYNCS.ARRIVE.TRANS64.RED.A1T0 RZ, [R5+URZ], RZ ;  /* 0x000000ff05ff19a7 */ /* 0x0001e2000810043f */
[----:B------:R-:W-:-:S13]  /*23e0*/  ISETP.GT.U32.AND P1, PT, R23, 0x1, PT ;  /* 0x000000011700780c */ /* 0x000fda0003f24070 */
[----:B0-----:R-:W-:Y:S05]  /*23f0*/  @P1 BRA `(.L_x_31) ;  /* 0x0000000000041947 */ /* 0x001fea0003800000 */
[----:B------:R-:W-:Y:S01]  /*2400*/  BPT.TRAP 0x1 ;  /* 0x000000040000795c */ /* 0x000fe20000300000 */
.L_x_31:
[----:B------:R-:W-:Y:S01]  /*2410*/  UIADD3 UR8, UR8, 0x1, URZ ;  /* 0x0000000108087890 */ /* 0x000fe2000fffe03f */
[C---:B------:R-:W-:Y:S01]  /*2420*/  ISETP.GT.AND P2, PT, R0.reuse, 0x1, PT ;  /* 0x000000010000780c */ /* 0x040fe20003f44270 */
[----:B------:R-:W-:Y:S02]  /*2430*/  VIADD R3, R3, 0x1 ;  /* 0x0000000103037836 */ /* 0x000fe40000000000 */
[----:B------:R-:W-:Y:S01]  /*2440*/  UISETP.NE.AND UP0, UPT, UR8, 0x7, UPT ;  /* 0x000000070800788c */ /* 0x000fe2000bf05270 */
[----:B------:R-:W-:Y:S02]  /*2450*/  VIADD R0, R0, 0xffffffff ;  /* 0xffffffff00007836 */ /* 0x000fe40000000000 */
[C---:B------:R-:W-:Y:S01]  /*2460*/  ISETP.NE.AND P1, PT, R3.reuse, 0x7, PT ;  /* 0x000000070300780c */ /* 0x040fe20003f25270 */
[----:B------:R-:W-:Y:S02]  /*2470*/  USEL UR4, URZ, 0x1, UP0 ;  /* 0x000000013f047887 */ /* 0x000fe40008000000 */
[----:B------:R-:W-:Y:S01]  /*2480*/  USEL UR8, UR8, URZ, UP0 ;  /* 0x0000003f08087287 */ /* 0x000fe20008000000 */
[----:B------:R-:W-:-:S03]  /*2490*/  SEL R3, R3, RZ, P1 ;  /* 0x000000ff03037207 */ /* 0x000fc60000800000 */
[----:B------:R-:W-:Y:S01]  /*24a0*/  LOP3.LUT R6, R6, UR4, RZ, 0x3c, !PT ;  /* 0x0000000406067c12 */ /* 0x000fe2000f8e3cff */
[----:B------:R-:W-:Y:S07]  /*24b0*/  @P2 BRA `(.L_x_32) ;  /* 0xfffffff8009c2947 */ /* 0x000fee000383ffff */
.L_x_25:
[----:B------:R-:W0:Y:S01]  /*24c0*/  LDC R0, c[0x0][0x28c] ;  /* 0x0000a300ff007b82 */ /* 0x000e220000000800 */
[----:B------:R-:W-:-:S04]  /*24d0*/  IMAD.U32 R3, RZ, RZ, UR49 ;  /* 0x00000031ff037e24 */ /* 0x000fc8000f8e00ff */
[----:B------:R1:W-:Y:S01]  /*24e0*/  SYNCS.ARRIVE.TRANS64.A1T0 RZ, [R3+UR48], RZ ;  /* 0x000000ff03ff79a7 */ /* 0x0003e20008100030 */
[----:B0-----:R-:W-:-:S13]  /*24f0*/  ISETP.GE.AND P1, PT, R0, 0x1, PT ;  /* 0x000000010000780c */ /* 0x001fda0003f26270 */
[----:B-1----:R-:W-:Y:S05]  /*2500*/  @!P1 BRA `(.L_x_33) ;  /* 0x0000000000509947 */ /* 0x002fea0003800000 */
[----:B------:R-:W-:Y:S05]  /*2510*/  @!P0 BRA `(.L_x_34) ;  /* 0x0000000000048947 */ /* 0x000fea0003800000 */
[----:B------:R-:W-:Y:S01]  /*2520*/  BPT.TRAP 0x1 ;  /* 0x000000040000795c */ /* 0x000fe20000300000 */
.L_x_34:
[----:B------:R-:W-:Y:S01]  /*2530*/  ISETP.NE.AND P0, PT, R57, RZ, PT ;  /* 0x000000ff3900720c */ /* 0x000fe20003f05270 */
[----:B------:R-:W-:Y:S01]  /*2540*/  BSSY B0, `(.L_x_35) ;  /* 0x000000e000007945 */ /* 0x000fe20003800000 */
[----:B------:R-:W-:-:S11]  /*2550*/  ISETP.GT.U32.AND P1, PT, R23, 0x1, PT ;  /* 0x000000011700780c */ /* 0x000fd60003f24070 */
[----:B------:R-:W-:Y:S05]  /*2560*/  @!P0 BRA `(.L_x_36) ;  /* 0x00000000002c8947 */ /* 0x000fea0003800000 */
[----:B------:R-:W-:-:S04]  /*2570*/  UIADD3 UR6, UR38, UR42, URZ ;  /* 0x0000002a26067290 */ /* 0x000fc8000fffe03f */
[----:B------:R-:W-:-:S04]  /*2580*/  UIMAD.WIDE.U32 UR4, UR6, 0x24924925, URZ ;  /* 0x24924925060478a5 */ /* 0x000fc8000f8e003f */
[----:B------:R-:W-:-:S04]  /*2590*/  UIADD3 UR4, UR6, -UR5, URZ ;  /* 0x8000000506047290 */ /* 0x000fc8000fffe03f */
[----:B------:R-:W-:-:S04]  /*25a0*/  ULEA.HI UR4, UR4, UR5, URZ, 0x1f ;  /* 0x0000000504047291 */ /* 0x000fc8000f8ff83f */
[----:B------:R-:W-:-:S04]  /*25b0*/  USHF.R.U32.HI UR4, URZ, 0x2, UR4 ;  /* 0x000000023f047899 */ /* 0x000fc80008011604 */
[----:B------:R-:W-:-:S04]  /*25c0*/  UIMAD UR4, UR4, -0x7, UR6 ;  /* 0xfffffff9040478a4 */ /* 0x000fc8000f8e0206 */
[----:B------:R-:W-:-:S04]  /*25d0*/  ULEA UR4, UR4, UR41, 0x3 ;  /* 0x0000002904047291 */ /* 0x000fc8000f8e183f */
[----:B------:R-:W-:-:S06]  /*25e0*/  UIADD3 UR4, UR4, 0x38, URZ ;  /* 0x0000003804047890 */ /* 0x000fcc000fffe03f */
[----:B------:R-:W-:-:S05]  /*25f0*/  IMAD.U32 R3, RZ, RZ, UR4 ;  /* 0x00000004ff037e24 */ /* 0x000fca000f8e00ff */
[----:B------:R-:W-:-:S04]  /*2600*/  PRMT R0, R56, 0x654, R3 ;  /* 0x0000065438007816 */ /* 0x000fc80000000003 */
[----:B------:R0:W-:Y:S03]  /*2610*/  SYNCS.ARRIVE.TRANS64.RED.A1T0 RZ, [R0+URZ], RZ ;  /* 0x000000ff00ff79a7 */ /* 0x0001e6000810043f */
.L_x_36:
[----:B------:R-:W-:Y:S05]  /*2620*/  BSYNC B0 ;  /* 0x0000000000007941 */ /* 0x000fea0003800000 */
.L_x_35:
[----:B------:R-:W-:Y:S05]  /*2630*/  @P1 BRA `(.L_x_33) ;  /* 0x0000000000041947 */ /* 0x000fea0003800000 */
[----:B------:R-:W-:Y:S01]  /*2640*/  BPT.TRAP 0x1 ;  /* 0x000000040000795c */ /* 0x000fe20000300000 */
.L_x_33:
[----:B0-----:R-:W-:Y:S01]  /*2650*/  SHF.L.U32 R0, R75, 0x1f, RZ ;  /* 0x0000001f4b007819 */ /* 0x001fe200000006ff */
[----:B------:R-:W-:Y:S01]  /*2660*/  UISETP.GE.U32.AND UP1, UPT, UR47, 0x7, UPT ;  /* 0x000000072f00788c */ /* 0x000fe2000bf26070 */
[----:B------:R-:W-:Y:S01]  /*2670*/  SHF.R.S32.HI R9, RZ, 0x1f, R19 ;  /* 0x0000001fff097819 */ /* 0x000fe20000011413 */
[----:B------:R-:W-:Y:S01]  /*2680*/  UIADD3 UR38, UR38, UR47, URZ ;  /* 0x0000002f26267290 */ /* 0x000fe2000fffe03f */
[----:B------:R-:W0:Y:S03]  /*2690*/  SYNCS.PHASECHK.TRANS64.TRYWAIT P0, [UR43+0x8], R0 ;  /* 0x00000800ff0075a7 */ /* 0x000e26000800016b */
[----:B------:R-:W-:-:S04]  /*26a0*/  UISETP.GT.U32.AND UP0, UPT, UR38, 0x6, UPT ;  /* 0x000000062600788c */ /* 0x000fc8000bf04070 */
[----:B------:R-:W-:Y:S02]  /*26b0*/  UISETP.LT.U32.AND UP0, UPT, UR47, 0x7, UP0 ;  /* 0x000000072f00788c */ /* 0x000fe40008701070 */
[----:B------:R-:W-:Y:S02]  /*26c0*/  @UP1 UIMAD.WIDE.U32 UR4, UR38, 0x24924925, URZ ;  /* 0x24924925260418a5 */ /* 0x000fe4000f8e003f */
[----:B------:R-:W-:Y:S02]  /*26d0*/  USEL UR6, URZ, 0x1, !UP0 ;  /* 0x000000013f067887 */ /* 0x000fe4000c000000 */
[----:B------:R-:W-:Y:S02]  /*26e0*/  @UP1 UIADD3 UR4, UR38, -UR5, URZ ;  /* 0x8000000526041290 */ /* 0x000fe4000fffe03f */
[----:B------:R-:W-:Y:S02]  /*26f0*/  ULOP3.LUT UR39, UR39, UR6, URZ, 0x3c, !UPT ;  /* 0x0000000627277292 */ /* 0x000fe4000f8e3c3f */
[----:B------:R-:W-:-:S04]  /*2700*/  @UP1 ULEA.HI UR4, UR4, UR5, URZ, 0x1f ;  /* 0x0000000504041291 */ /* 0x000fc8000f8ff83f */
[----:B------:R-:W-:-:S04]  /*2710*/  @UP1 USHF.R.U32.HI UR4, URZ, 0x2, UR4 ;  /* 0x000000023f041899 */ /* 0x000fc80008011604 */
[----:B------:R-:W-:Y:S01]  /*2720*/  @UP1 ULOP3.LUT UR39, UR39, 0x1, UR4, 0x78, !UPT ;  /* 0x0000000127271892 */ /* 0x000fe2000f8e7804 */
[----:B0-----:R-:W-:Y:S11]  /*2730*/  @!P0 BRA `(.L_x_37) ;  /* 0x0000003c00348947 */ /* 0x001ff60003800000 */
.L_x_130:
[----:B------:R-:W-:Y:S01]  /*2740*/  ULDC.64 UR4, c[0x0][0x5d0] ;  /* 0x0001740000047ab9 */ /* 0x000fe20000000a00 */
[----:B------:R-:W-:Y:S01]  /*2750*/  ULDC UR6, c[0x0][0x284] ;  /* 0x0000a10000067ab9 */ /* 0x000fe20000000800 */
[----:B0-----:R-:W-:Y:S02]  /*2760*/  IMAD R0, R9, UR4, RZ ;  /* 0x0000000409007c24 */ /* 0x001fe4000f8e02ff */
[----:B------:R-:W-:Y:S02]  /*2770*/  IMAD.SHL.U32 R12, R18, 0x40, RZ ;  /* 0x00000040120c7824 */ /* 0x000fe400078e00ff */
[C---:B------:R-:W-:Y:S02]  /*2780*/  IMAD R3, R19.reuse, UR5, R0 ;  /* 0x0000000513037c24 */ /* 0x040fe4000f8e0200 */
[----:B------:R-:W-:Y:S01]  /*2790*/  IMAD.SHL.U32 R0, R22, 0x40, RZ ;  /* 0x0000004016007824 */ /* 0x000fe200078e00ff */
[----:B------:R-:W-:Y:S01]  /*27a0*/  SHF.R.S32.HI R13, RZ, 0x1f, R12 ;  /* 0x0000001fff0d7819 */ /* 0x000fe2000001140c */
[----:B------:R-:W-:Y:S01]  /*27b0*/  IMAD.WIDE.U32 R4, R19, UR4, R62 ;  /* 0x0000000413047c25 */ /* 0x000fe2000f8e003e */
[----:B------:R-:W-:-:S02]  /*27c0*/  ULDC.64 UR4, c[0x0][0x5c8] ;  /* 0x0001720000047ab9 */ /* 0x000fc40000000a00 */
[----:B------:R-:W-:Y:S01]  /*27d0*/  ISETP.GE.AND P0, PT, R0, UR6, PT ;  /* 0x0000000600007c0c */ /* 0x000fe2000bf06270 */
[----:B------:R-:W-:Y:S01]  /*27e0*/  ULDC UR6, c[0x0][0x288] ;  /* 0x0000a20000067ab9 */ /* 0x000fe20000000800 */
[----:B------:R-:W-:Y:S01]  /*27f0*/  IADD3 R4, P1, R12, R4, RZ ;  /* 0x000000040c047210 */ /* 0x000fe20007f3e0ff */
[----:B------:R-:W-:Y:S01]  /*2800*/  IMAD.WIDE R20, R22, 0x40, R60 ;  /* 0x0000004016147825 */ /* 0x000fe200078e023c */
[----:B------:R-:W-:Y:S02]  /*2810*/  ISETP.GE.OR P0, PT, R12, UR6, P0 ;  /* 0x000000060c007c0c */ /* 0x000fe40008706670 */
[----:B------:R-:W-:Y:S01]  /*2820*/  IADD3.X R5, R13, R5, R3, P1, !PT ;  /* 0x000000050d057210 */ /* 0x000fe20000ffe403 */
[----:B------:R-:W-:-:S04]  /*2830*/  IMAD R7, R21, UR4, RZ ;  /* 0x0000000415077c24 */ /* 0x000fc8000f8e02ff */
[C---:B------:R-:W-:Y:S02]  /*2840*/  IMAD R7, R20.reuse, UR5, R7 ;  /* 0x0000000514077c24 */ /* 0x040fe4000f8e0207 */
[----:B------:R-:W-:-:S04]  /*2850*/  IMAD.WIDE.U32 R72, R20, UR4, R4 ;  /* 0x0000000414487c25 */ /* 0x000fc8000f8e0004 */
[----:B------:R-:W-:Y:S05]  /*2860*/  @P0 BRA `(.L_x_38) ;  /* 0x0000002000540947 */ /* 0x000fea0003800000 */
[----:B-----5:R-:W-:Y:S01]  /*2870*/  FSETP.NEU.AND P1, PT, R59, RZ, PT ;  /* 0x000000ff3b00720b */ /* 0x020fe20003f2d000 */
[----:B------:R-:W-:Y:S01]  /*2880*/  IMAD.IADD R22, R67, 0x1, -R12 ;  /* 0x0000000143167824 */ /* 0x000fe200078e0a0c */
[----:B------:R-:W-:Y:S01]  /*2890*/  BSSY B0, `(.L_x_38) ;  /* 0x0000212000007945 */ /* 0x000fe20003800000 */
[----:B------:R-:W-:Y:S02]  /*28a0*/  IMAD.IADD R0, R71, 0x1, -R0 ;  /* 0x0000000147007824 */ /* 0x000fe400078e0a00 */
[----:B------:R-:W-:Y:S01]  /*28b0*/  IMAD.IADD R7, R73, 0x1, R7 ;  /* 0x0000000149077824 */ /* 0x000fe200078e0207 */
[----:B------:R-:W-:-:S04]  /*28c0*/  ISETP.GT.AND P0, PT, R22, RZ, PT ;  /* 0x000000ff1600720c */ /* 0x000fc80003f04270 */
[----:B------:R-:W-:-:S03]  /*28d0*/  ISETP.GT.AND P2, PT, R0, RZ, P0 ;  /* 0x000000ff0000720c */ /* 0x000fc60000744270 */
[----:B------:R-:W-:Y:S10]  /*28e0*/  @!P1 BRA `(.L_x_39) ;  /* 0x0000001400d89947 */ /* 0x000ff40003800000 */
[----:B------:R-:W0:Y:S01]  /*28f0*/  LDC.64 R76, c[0x0][0x5b8] ;  /* 0x00016e00ff4c7b82 */ /* 0x000e220000000a00 */
[----:B------:R-:W-:-:S07]  /*2900*/  ULDC.64 UR4, c[0x0][0x5c0] ;  /* 0x0001700000047ab9 */ /* 0x000fce0000000a00 */
[----:B------:R-:W1:Y:S08]  /*2910*/  LDC.64 R78, c[0x0][0x5b0] ;  /* 0x00016c00ff4e7b82 */ /* 0x000e700000000a00 */
[----:B------:R-:W2:Y:S01]  /*2920*/  LDC.64 R80, c[0x0][0x5a8] ;  /* 0x00016a00ff507b82 */ /* 0x000ea20000000a00 */
[-C--:B0-----:R-:W-:Y:S02]  /*2930*/  IMAD R6, R9, R76.reuse, RZ ;  /* 0x0000004c09067224 */ /* 0x081fe400078e02ff */
[----:B------:R-:W-:-:S04]  /*2940*/  IMAD.WIDE.U32 R4, R19, R76, R62 ;  /* 0x0000004c13047225 */ /* 0x000fc800078e003e */
[----:B------:R-:W-:Y:S01]  /*2950*/  IMAD R73, R19, R77, R6 ;  /* 0x0000004d13497224 */ /* 0x000fe200078e0206 */
[----:B------:R-:W-:Y:S01]  /*2960*/  IADD3 R8, P1, R12, R4, RZ ;  /* 0x000000040c087210 */ /* 0x000fe20007f3e0ff */
[----:B-1----:R-:W-:-:S03]  /*2970*/  IMAD R3, R21, R78, RZ ;  /* 0x0000004e15037224 */ /* 0x002fc600078e02ff */
[----:B------:R-:W-:Y:S01]  /*2980*/  IADD3.X R9, R13, R5, R73, P1, !PT ;  /* 0x000000050d097210 */ /* 0x000fe20000ffe449 */
[C---:B------:R-:W-:Y:S02]  /*2990*/  IMAD R21, R20.reuse, R79, R3 ;  /* 0x0000004f14157224 */ /* 0x040fe400078e0203 */
[----:B------:R-:W-:-:S04]  /*29a0*/  IMAD.WIDE.U32 R4, R20, R78, R8 ;  /* 0x0000004e14047225 */ /* 0x000fc800078e0008 */
[----:B------:R-:W-:Y:S01]  /*29b0*/  IMAD.IADD R3, R5, 0x1, R21 ;  /* 0x0000000105037824 */ /* 0x000fe200078e0215 */
[----:B--2---:R-:W-:-:S04]  /*29c0*/  LEA R10, P1, R4, R80, 0x2 ;  /* 0x00000050040a7211 */ /* 0x004fc800078210ff */
[----:B------:R-:W-:-:S05]  /*29d0*/  LEA.HI.X R11, R4, R81, R3, 0x2, P1 ;  /* 0x00000051040b7211 */ /* 0x000fca00008f1403 */
[----:B------:R0:W2:Y:S01]  /*29e0*/  @P2 LDG.E.LTC128B R3, desc[UR36][R10.64] ;  /* 0x000000240a032981 */ /* 0x0000a2000c1e1920 */
[----:B------:R-:W-:Y:S01]  /*29f0*/  IMAD.WIDE.U32 R4, R20, R78, R12 ;  /* 0x0000004e14047225 */ /* 0x000fe200078e000c */
[----:B------:R-:W-:Y:S01]  /*2a00*/  LEA R6, P3, R72, UR4, 0x2 ;  /* 0x0000000448067c11 */ /* 0x000fe2000f8610ff */
[----:B------:R-:W-:Y:S01]  /*2a10*/  BSSY B1, `(.L_x_40) ;  /* 0x0000014000017945 */ /* 0x000fe20003800000 */
[----:B------:R-:W-:Y:S02]  /*2a20*/  IADD3 R14, P1, R62, R4, RZ ;  /* 0x000000043e0e7210 */ /* 0x000fe40007f3e0ff */
[----:B------:R-:W-:Y:S02]  /*2a30*/  LEA.HI.X R7, R72, UR5, R7, 0x2, P3 ;  /* 0x0000000548077c11 */ /* 0x000fe400098f1407 */
[----:B------:R-:W-:Y:S01]  /*2a40*/  IADD3.X R15, R63, R21, R5, P1, !PT ;  /* 0x000000153f0f7210 */ /* 0x000fe20000ffe405 */
[----:B0-----:R-:W-:Y:S01]  /*2a50*/  IMAD.SHL.U32 R10, R78, 0x8, RZ ;  /* 0x000000084e0a7824 */ /* 0x001fe200078e00ff */
[----:B------:R-:W-:-:S02]  /*2a60*/  ISETP.GT.AND P1, PT, R22, 0x1, PT ;  /* 0x000000011600780c */ /* 0x000fc40003f24270 */
[----:B------:R-:W-:Y:S01]  /*2a70*/  SHF.L.U64.HI R11, R78, 0x3, R79 ;  /* 0x000000034e0b7819 */ /* 0x000fe2000001024f */
[----:B------:R-:W-:Y:S01]  /*2a80*/  IMAD.WIDE.U32 R14, R19, R76, R14 ;  /* 0x0000004c130e7225 */ /* 0x000fe200078e000e */
[----:B------:R-:W-:-:S03]  /*2a90*/  ISETP.GT.AND P3, PT, R0, RZ, P1 ;  /* 0x000000ff0000720c */ /* 0x000fc60000f64270 */
[----:B------:R-:W-:Y:S01]  /*2aa0*/  IMAD.WIDE.U32 R10, R20, R78, R10 ;  /* 0x0000004e140a7225 */ /* 0x000fe200078e000a */
[----:B--2---:R-:W-:-:S05]  /*2ab0*/  LOP3.LUT R4, R3, 0xffffe000, RZ, 0xc0, !PT ;  /* 0xffffe00003047812 */ /* 0x004fca00078ec0ff */
[----:B------:R-:W-:Y:S01]  /*2ac0*/  FMUL R5, R4, R59 ;  /* 0x0000003b04057220 */ /* 0x000fe20000400000 */
[----:B------:R-:W-:-:S03]  /*2ad0*/  LEA R4, P4, R14, R80, 0x2 ;  /* 0x000000500e047211 */ /* 0x000fc600078810ff */
[----:B------:R-:W-:Y:S01]  /*2ae0*/  FFMA R77, R24, R58, R5 ;  /* 0x0000003a184d7223 */ /* 0x000fe20000000005 */
[----:B------:R-:W-:-:S04]  /*2af0*/  IMAD.IADD R5, R73, 0x1, R15 ;  /* 0x0000000149057824 */ /* 0x000fc800078e020f */
[----:B------:R-:W-:Y:S02]  /*2b00*/  F2FP.TF32.F32.PACK_B R77, R77 ;  /* 0x0000004dff4d723e */ /* 0x000fe400024050ff */
[----:B------:R-:W-:-:S03]  /*2b10*/  LEA.HI.X R5, R14, R81, R5, 0x2, P4 ;  /* 0x000000510e057211 */ /* 0x000fc600020f1405 */
[----:B------:R0:W-:Y:S01]  /*2b20*/  @P2 STG.E desc[UR36][R6.64], R77 ;  /* 0x0000004d06002986 */ /* 0x0001e2000c101924 */
[----:B------:R-:W-:Y:S05]  /*2b30*/  @!P3 BRA `(.L_x_41) ;  /* 0x000000000004b947 */ /* 0x000fea0003800000 */
[----:B------:R1:W5:Y:S02]  /*2b40*/  LDG.E.LTC128B R3, desc[UR36][R4.64+0x4] ;  /* 0x0000042404037981 */ /* 0x000364000c1e1920 */
.L_x_41:
[----:B------:R-:W-:Y:S05]  /*2b50*/  BSYNC B1 ;  /* 0x0000000000017941 */ /* 0x000fea0003800000 */
.L_x_40:
[----:B-----5:R-:W-:Y:S01]  /*2b60*/  LOP3.LUT R14, R3, 0xffffe000, RZ, 0xc0, !PT ;  /* 0xffffe000030e7812 */ /* 0x020fe200078ec0ff */
[----:B------:R-:W-:Y:S01]  /*2b70*/  IMAD.IADD R21, R21, 0x1, R11 ;  /* 0x0000000115157824 */ /* 0x000fe200078e020b */
[----:B------:R-:W-:Y:S01]  /*2b80*/  IADD3 R8, P2, R8, R10, RZ ;  /* 0x0000000a08087210 */ /* 0x000fe20007f5e0ff */
[----:B------:R-:W-:Y:S01]  /*2b90*/  IMAD.MOV.U32 R18, RZ, RZ, R3 ;  /* 0x000000ffff127224 */ /* 0x000fe200078e0003 */
[----:B------:R-:W-:Y:S01]  /*2ba0*/  ISETP.GT.AND P0, PT, R0, 0x8, P0 ;  /* 0x000000080000780c */ /* 0x000fe20000704270 */
[----:B------:R-:W-:Y:S02]  /*2bb0*/  FMUL R14, R14, R59 ;  /* 0x0000003b0e0e7220 */ /* 0x000fe40000400000 */
[----:B------:R-:W-:Y:S02]  /*2bc0*/  IMAD.X R9, R21, 0x1, R9, P2 ;  /* 0x0000000115097824 */ /* 0x000fe400010e0609 */
[----:B------:R-:W-:Y:S01]  /*2bd0*/  FFMA R25, R25, R58, R14 ;  /* 0x0000003a19197223 */ /* 0x000fe2000000000e */
[----:B------:R-:W-:-:S04]  /*2be0*/  LEA R14, P2, R8, R80, 0x2 ;  /* 0x00000050080e7211 */ /* 0x000fc800078410ff */
[----:B------:R-:W-:Y:S02]  /*2bf0*/  F2FP.TF32.F32.PACK_B R25, R25 ;  /* 0x00000019ff19723e */ /* 0x000fe400024050ff */
[----:B------:R-:W-:-:S03]  /*2c00*/  LEA.HI.X R15, R8, R81, R9, 0x2, P2 ;  /* 0x00000051080f7211 */ /* 0x000fc600010f1409 */
[----:B------:R2:W-:Y:S04]  /*2c10*/  @P3 STG.E desc[UR36][R6.64+0x4], R25 ;  /* 0x0000041906003986 */ /* 0x0005e8000c101924 */
[----:B------:R-:W3:Y:S01]  /*2c20*/  @P0 LDG.E.LTC128B R18, desc[UR36][R14.64] ;  /* 0x000000240e120981 */ /* 0x000ee2000c1e1920 */
[----:B------:R-:W-:Y:S01]  /*2c30*/  IADD3 R12, P2, P3, R62, R10, R12 ;  /* 0x0000000a3e0c7210 */ /* 0x000fe20007b5e00c */
[----:B------:R-:W-:Y:S01]  /*2c40*/  BSSY B1, `(.L_x_42) ;  /* 0x0000011000017945 */ /* 0x000fe20003800000 */
[C---:B------:R-:W-:Y:S02]  /*2c50*/  SHF.L.U64.HI R9, R64.reuse, 0x2, R65 ;  /* 0x0000000240097819 */ /* 0x040fe40000010241 */
[----:B------:R-:W-:Y:S02]  /*2c60*/  IADD3.X R13, R63, R21, R13, P2, P3 ;  /* 0x000000153f0d7210 */ /* 0x000fe400017e640d */
[----:B------:R-:W-:-:S02]  /*2c70*/  LEA R10, P2, R64, R6, 0x2 ;  /* 0x00000006400a7211 */ /* 0x000fc400078410ff */
[----:B------:R-:W-:Y:S01]  /*2c80*/  ISETP.GT.AND P1, PT, R0, 0x8, P1 ;  /* 0x000000080000780c */ /* 0x000fe20000f24270 */
[----:B------:R-:W-:-:S04]  /*2c90*/  IMAD.WIDE.U32 R12, R19, R76, R12 ;  /* 0x0000004c130c7225 */ /* 0x000fc800078e000c */
[----:B------:R-:W-:Y:S01]  /*2ca0*/  IMAD.X R11, R9, 0x1, R7, P2 ;  /* 0x00000001090b7824 */ /* 0x000fe200010e0607 */
[----:B---3--:R-:W-:-:S05]  /*2cb0*/  LOP3.LUT R8, R18, 0xffffe000, RZ, 0xc0, !PT ;  /* 0xffffe00012087812 */ /* 0x008fca00078ec0ff */
        /* <DEDUP_REMOVED lines=9> */
.L_x_43:
[----:B------:R-:W-:Y:S05]  /*2d50*/  BSYNC B1 ;  /* 0x0000000000017941 */ /* 0x000fea0003800000 */
.L_x_42:
[----:B-----5:R-:W-:Y:S01]  /*2d60*/  LOP3.LUT R12, R18, 0xffffe000, RZ, 0xc0, !PT ;  /* 0xffffe000120c7812 */ /* 0x020fe200078ec0ff */
[----:B------:R-:W-:Y:S01]  /*2d70*/  BSSY B1, `(.L_x_44) ;  /* 0x0000009000017945 */ /* 0x000fe20003800000 */
[----:B------:R-:W-:-:S03]  /*2d80*/  ISETP.GT.AND P0, PT, R22, 0x8, PT ;  /* 0x000000081600780c */ /* 0x000fc60003f04270 */
[----:B------:R-:W-:Y:S01]  /*2d90*/  FMUL R12, R12, R59 ;  /* 0x0000003b0c0c7220 */ /* 0x000fe20000400000 */
[----:B------:R-:W-:-:S03]  /*2da0*/  ISETP.GT.AND P2, PT, R0, RZ, P0 ;  /* 0x000000ff0000720c */ /* 0x000fc60000744270 */
[----:B------:R-:W-:-:S05]  /*2db0*/  FFMA R27, R27, R58, R12 ;  /* 0x0000003a1b1b7223 */ /* 0x000fca000000000c */
[----:B------:R-:W-:-:S05]  /*2dc0*/  F2FP.TF32.F32.PACK_B R27, R27 ;  /* 0x0000001bff1b723e */ /* 0x000fca00024050ff */
[----:B------:R4:W-:Y:S01]  /*2dd0*/  @P1 STG.E desc[UR36][R10.64+0x4], R27 ;  /* 0x0000041b0a001986 */ /* 0x0009e2000c101924 */
[----:B------:R-:W-:Y:S05]  /*2de0*/  @!P2 BRA `(.L_x_45) ;  /* 0x000000000004a947 */ /* 0x000fea0003800000 */
[----:B------:R0:W5:Y:S02]  /*2df0*/  LDG.E.LTC128B R18, desc[UR36][R4.64+0x20] ;  /* 0x0000202404127981 */ /* 0x000164000c1e1920 */
.L_x_45:
[----:B------:R-:W-:Y:S05]  /*2e00*/  BSYNC B1 ;  /* 0x0000000000017941 */ /* 0x000fea0003800000 */
.L_x_44:
        /* <DEDUP_REMOVED lines=10> */
.L_x_47:
[----:B------:R-:W-:Y:S05]  /*2eb0*/  BSYNC B1 ;  /* 0x0000000000017941 */ /* 0x000fea0003800000 */
.L_x_46:
[----:B-----5:R-:W-:Y:S01]  /*2ec0*/  LOP3.LUT R12, R18, 0xffffe000, RZ, 0xc0, !PT ;  /* 0xffffe000120c7812 */ /* 0x020fe200078ec0ff */
[----:B------:R-:W-:Y:S01]  /*2ed0*/  BSSY B1, `(.L_x_48) ;  /* 0x0000008000017945 */ /* 0x000fe20003800000 */
[----:B------:R-:W-:-:S03]  /*2ee0*/  ISETP.GT.AND P0, PT, R0, 0x8, P0 ;  /* 0x000000080000780c */ /* 0x000fc60000704270 */
[----:B------:R-:W-:-:S04]  /*2ef0*/  FMUL R12, R12, R59 ;  /* 0x0000003b0c0c7220 */ /* 0x000fc80000400000 */
[----:B------:R-:W-:-:S05]  /*2f00*/  FFMA R29, R29, R58, R12 ;  /* 0x0000003a1d1d7223 */ /* 0x000fca000000000c */
[----:B------:R-:W-:-:S05]  /*2f10*/  F2FP.TF32.F32.PACK_B R29, R29 ;  /* 0x0000001dff1d723e */ /* 0x000fca00024050ff */
[----:B------:R0:W-:Y:S01]  /*2f20*/  @P3 STG.E desc[UR36][R6.64+0x24], R29 ;  /* 0x0000241d06003986 */ /* 0x0001e2000c101924 */
[----:B------:R-:W-:Y:S05]  /*2f30*/  @!P0 BRA `(.L_x_49) ;  /* 0x0000000000048947 */ /* 0x000fea0003800000 */
[----:B------:R0:W5:Y:S02]  /*2f40*/  LDG.E.LTC128B R18, desc[UR36][R8.64+0x20] ;  /* 0x0000202408127981 */ /* 0x000164000c1e1920 */
.L_x_49:
[----:B------:R-:W-:Y:S05]  /*2f50*/  BSYNC B1 ;  /* 0x0000000000017941 */ /* 0x000fea0003800000 */
.L_x_48:
[----:B-----5:R-:W-:Y:S01]  /*2f60*/  LOP3.LUT R12, R18, 0xffffe000, RZ, 0xc0, !PT ;  /* 0xffffe000120c7812 */ /* 0x020fe200078ec0ff */
[----:B------:R-:W-:Y:S01]  /*2f70*/  BSSY B1, `(.L_x_50) ;  /* 0x0000008000017945 */ /* 0x000fe20003800000 */
[----:B------:R-:W-:-:S03]  /*2f80*/  ISETP.GT.AND P1, PT, R0, 0x8, P1 ;  /* 0x000000080000780c */ /* 0x000fc60000f24270 */
[----:B0-----:R-:W-:-:S04]  /*2f90*/  FMUL R3, R12, R59 ;  /* 0x0000003b0c037220 */ /* 0x001fc80000400000 */
[----:B------:R-:W-:-:S05]  /*2fa0*/  FFMA R3, R30, R58, R3 ;  /* 0x0000003a1e037223 */ /* 0x000fca0000000003 */
[----:B------:R-:W-:-:S05]  /*2fb0*/  F2FP.TF32.F32.PACK_B R3, R3 ;  /* 0x00000003ff03723e */ /* 0x000fca00024050ff */
[----:B------:R0:W-:Y:S01]  /*2fc0*/  @P0 STG.E desc[UR36][R10.64+0x20], R3 ;  /* 0x000020030a000986 */ /* 0x0001e2000c101924 */
[----:B------:R-:W-:Y:S05]  /*2fd0*/  @!P1 BRA `(.L_x_51) ;  /* 0x0000000000049947 */ /* 0x000fea0003800000 */
[----:B------:R0:W5:Y:S02]  /*2fe0*/  LDG.E.LTC128B R18, desc[UR36][R8.64+0x24] ;  /* 0x0000242408127981 */ /* 0x000164000c1e1920 */
.L_x_51:
[----:B------:R-:W-:Y:S05]  /*2ff0*/  BSYNC B1 ;  /* 0x0000000000017941 */ /* 0x000fea0003800000 */
.L_x_50:
        /* <DEDUP_REMOVED lines=10> */
.L_x_53:
[----:B------:R-:W-:Y:S05]  /*30a0*/  BSYNC B1 ;  /* 0x0000000000017941 */ /* 0x000fea0003800000 */
.L_x_52:
[----:B-----5:R-:W-:Y:S01]  /*30b0*/  LOP3.LUT R12, R18, 0xffffe000, RZ, 0xc0, !PT ;  /* 0xffffe000120c7812 */ /* 0x020fe200078ec0ff */
[----:B------:R-:W-:Y:S01]  /*30c0*/  BSSY B1, `(.L_x_54) ;  /* 0x0000009000017945 */ /* 0x000fe20003800000 */
[----:B------:R-:W-:-:S03]  /*30d0*/  ISETP.GT.AND P1, PT, R22, 0x11, PT ;  /* 0x000000111600780c */ /* 0x000fc60003f24270 */
[----:B0-----:R-:W-:Y:S01]  /*30e0*/  FMUL R3, R12, R59 ;  /* 0x0000003b0c037220 */ /* 0x001fe20000400000 */
[----:B------:R-:W-:-:S03]  /*30f0*/  ISETP.GT.AND P3, PT, R0, RZ, P1 ;  /* 0x000000ff0000720c */ /* 0x000fc60000f64270 */
[----:B------:R-:W-:-:S05]  /*3100*/  FFMA R3, R32, R58, R3 ;  /* 0x0000003a20037223 */ /* 0x000fca0000000003 */
[----:B------:R-:W-:-:S05]  /*3110*/  F2FP.TF32.F32.PACK_B R3, R3 ;  /* 0x00000003ff03723e */ /* 0x000fca00024050ff */
[----:B------:R0:W-:Y:S01]  /*3120*/  @P2 STG.E desc[UR36][R6.64+0x40], R3 ;  /* 0x0000400306002986 */ /* 0x0001e2000c101924 */
[----:B------:R-:W-:Y:S05]  /*3130*/  @!P3 BRA `(.L_x_55) ;  /* 0x000000000004b947 */ /* 0x000fea0003800000 */
[----:B------:R0:W5:Y:S02]  /*3140*/  LDG.E.LTC128B R18, desc[UR36][R4.64+0x44] ;  /* 0x0000442404127981 */ /* 0x000164000c1e1920 */
.L_x_55:
[----:B------:R-:W-:Y:S05]  /*3150*/  BSYNC B1 ;  /* 0x0000000000017941 */ /* 0x000fea0003800000 */
.L_x_54:
        /* <DEDUP_REMOVED lines=9> */
.L_x_57:
[----:B------:R-:W-:Y:S05]  /*31f0*/  BSYNC B1 ;  /* 0x0000000000017941 */ /* 0x000fea0003800000 */
.L_x_56:
        /* <DEDUP_REMOVED lines=9> */
.L_x_59:
[----:B------:R-:W-:Y:S05]  /*3290*/  BSYNC B1 ;  /* 0x0000000000017941 */ /* 0x000fea0003800000 */
.L_x_58:
        /* <DEDUP_REMOVED lines=10> */
.L_x_61:
[----:B------:R-:W-:Y:S05]  /*3340*/  BSYNC B1 ;  /* 0x0000000000017941 */ /* 0x000fea0003800000 */
.L_x_60:
        /* <DEDUP_REMOVED lines=10> */
.L_x_63:
[----:B------:R-:W-:Y:S05]  /*33f0*/  BSYNC B1 ;  /* 0x0000000000017941 */ /* 0x000fea0003800000 */
.L_x_62:
        /* <DEDUP_REMOVED lines=9> */
.L_x_65:
[----:B------:R-:W-:Y:S05]  /*3490*/  BSYNC B1 ;  /* 0x0000000000017941 */ /* 0x000fea0003800000 */
.L_x_64:
        /* <DEDUP_REMOVED lines=9> */
.L_x_67:
[----:B------:R-:W-:Y:S05]  /*3530*/  BSYNC B1 ;  /* 0x0000000000017941 */ /* 0x000fea0003800000 */
.L_x_66:
        /* <DEDUP_REMOVED lines=10> */
.L_x_69:
[----:B------:R-:W-:Y:S05]  /*35e0*/  BSYNC B1 ;  /* 0x0000000000017941 */ /* 0x000fea0003800000 */
.L_x_68:
        /* <DEDUP_REMOVED lines=10> */
.L_x_71:
[----:B------:R-:W-:Y:S05]  /*3690*/  BSYNC B1 ;  /* 0x0000000000017941 */ /* 0x000fea0003800000 */
.L_x_70:
        /* <DEDUP_REMOVED lines=9> */
.L_x_73:
[----:B------:R-:W-:Y:S05]  /*3730*/  BSYNC B1 ;  /* 0x0000000000017941 */ /* 0x000fea0003800000 */
.L_x_72:
        /* <DEDUP_REMOVED lines=9> */
.L_x_75:
[----:B------:R-:W-:Y:S05]  /*37d0*/  BSYNC B1 ;  /* 0x0000000000017941 */ /* 0x000fea0003800000 */
.L_x_74:
        /* <DEDUP_REMOVED lines=10> */
.L_x_77:
[----:B------:R-:W-:Y:S05]  /*3880*/  BSYNC B1 ;  /* 0x0000000000017941 */ /* 0x000fea0003800000 */
.L_x_76:
        /* <DEDUP_REMOVED lines=10> */
.L_x_79:
[----:B------:R-:W-:Y:S05]  /*3930*/  BSYNC B1 ;  /* 0x0000000000017941 */ /* 0x000fea0003800000 */
.L_x_78:
        /* <DEDUP_REMOVED lines=9> */
.L_x_81:
[----:B------:R-:W-:Y:S05]  /*39d0*/  BSYNC B1 ;  /* 0x0000000000017941 */ /* 0x000fea0003800000 */
.L_x_80:
        /* <DEDUP_REMOVED lines=9> */
.L_x_83:
[----:B------:R-:W-:Y:S05]  /*3a70*/  BSYNC B1 ;  /* 0x0000000000017941 */ /* 0x000fea0003800000 */
.L_x_82:
        /* <DEDUP_REMOVED lines=10> */
.L_x_85:
[----:B------:R-:W-:Y:S05]  /*3b20*/  BSYNC B1 ;  /* 0x0000000000017941 */ /* 0x000fea0003800000 */
.L_x_84:
        /* <DEDUP_REMOVED lines=10> */
.L_x_87:
[----:B------:R-:W-:Y:S05]  /*3bd0*/  BSYNC B1 ;  /* 0x0000000000017941 */ /* 0x000fea0003800000 */
.L_x_86:
        /* <DEDUP_REMOVED lines=9> */
.L_x_89:
[----:B------:R-:W-:Y:S05]  /*3c70*/  BSYNC B1 ;  /* 0x0000000000017941 */ /* 0x000fea0003800000 */
.L_x_88:
        /* <DEDUP_REMOVED lines=9> */
.L_x_91:
[----:B------:R-:W-:Y:S05]  /*3d10*/  BSYNC B1 ;  /* 0x0000000000017941 */ /* 0x000fea0003800000 */
.L_x_90:
        /* <DEDUP_REMOVED lines=10> */
.L_x_93:
[----:B------:R-:W-:Y:S05]  /*3dc0*/  BSYNC B1 ;  /* 0x0000000000017941 */ /* 0x000fea0003800000 */
.L_x_92:
        /* <DEDUP_REMOVED lines=10> */
.L_x_95:
[----:B------:R-:W-:Y:S05]  /*3e70*/  BSYNC B1 ;  /* 0x0000000000017941 */ /* 0x000fea0003800000 */
.L_x_94:
[----:B01---5:R-:W-:Y:S01]  /*3e80*/  LOP3.LUT R4, R18, 0xffffe000, RZ, 0xc0, !PT ;  /* 0xffffe00012047812 */ /* 0x023fe200078ec0ff */
        /* <DEDUP_REMOVED lines=8> */
.L_x_97:
[----:B------:R-:W-:Y:S05]  /*3f10*/  BSYNC B1 ;  /* 0x0000000000017941 */ /* 0x000fea0003800000 */
.L_x_96:
[----:B-----5:R-:W-:Y:S01]  /*3f20*/  LOP3.LUT R4, R18, 0xffffe000, RZ, 0xc0, !PT ;  /* 0xffffe00012047812 */ /* 0x020fe200078ec0ff */
[----:B------:R-:W-:Y:S01]  /*3f30*/  @P0 IMAD.MOV.U32 R5, RZ, RZ, R11 ;  /* 0x000000ffff050224 */ /* 0x000fe200078e000b */
[----:B------:R-:W-:Y:S01]  /*3f40*/  ISETP.GT.AND P1, PT, R0, 0x8, P1 ;  /* 0x000000080000780c */ /* 0x000fe20000f24270 */
[----:B------:R-:W-:Y:S02]  /*3f50*/  BSSY B1, `(.L_x_98) ;  /* 0x0000008000017945 */ /* 0x000fe40003800000 */
[----:B------:R-:W-:Y:S01]  /*3f60*/  FMUL R3, R4, R59 ;  /* 0x0000003b04037220 */ /* 0x000fe20000400000 */
[----:B------:R-:W-:-:S03]  /*3f70*/  @P0 IMAD.MOV.U32 R4, RZ, RZ, R10 ;  /* 0x000000ffff040224 */ /* 0x000fc600078e000a */
[----:B------:R-:W-:-:S05]  /*3f80*/  FFMA R3, R54, R58, R3 ;  /* 0x0000003a36037223 */ /* 0x000fca0000000003 */
[----:B------:R-:W-:-:S05]  /*3f90*/  F2FP.TF32.F32.PACK_B R3, R3 ;  /* 0x00000003ff03723e */ /* 0x000fca00024050ff */
[----:B------:R0:W-:Y:S01]  /*3fa0*/  @P0 STG.E desc[UR36][R4.64+0xe0], R3 ;  /* 0x0000e00304000986 */ /* 0x0001e2000c101924 */
[----:B------:R-:W-:Y:S05]  /*3fb0*/  @!P1 BRA `(.L_x_99) ;  /* 0x0000000000049947 */ /* 0x000fea0003800000 */
[----:B------:R0:W5:Y:S02]  /*3fc0*/  LDG.E.LTC128B R18, desc[UR36][R8.64+0xe4] ;  /* 0x0000e42408127981 */ /* 0x000164000c1e1920 */
.L_x_99:
[----:B------:R-:W-:Y:S05]  /*3fd0*/  BSYNC B1 ;  /* 0x0000000000017941 */ /* 0x000fea0003800000 */
.L_x_98:
[----:B------:R-:W-:Y:S05]  /*3fe0*/  @!P1 BRA `(.L_x_100) ;  /* 0x0000000800709947 */ /* 0x000fea0003800000 */
[----:B-----5:R-:W-:-:S05]  /*3ff0*/  LOP3.LUT R18, R18, 0xffffe000, RZ, 0xc0, !PT ;  /* 0xffffe00012127812 */ /* 0x020fca00078ec0ff */
[----:B------:R-:W-:-:S04]  /*4000*/  FMUL R18, R18, R59 ;  /* 0x0000003b12127220 */ /* 0x000fc80000400000 */
[----:B------:R-:W-:-:S05]  /*4010*/  FFMA R55, R55, R58, R18 ;  /* 0x0000003a37377223 */ /* 0x000fca0000000012 */
[----:B------:R-:W-:-:S05]  /*4020*/  F2FP.TF32.F32.PACK_B R55, R55 ;  /* 0x00000037ff37723e */ /* 0x000fca00024050ff */
[----:B------:R0:W-:Y:S01]  /*4030*/  STG.E desc[UR36][R10.64+0xe4], R55 ;  /* 0x0000e4370a007986 */ /* 0x0001e2000c101924 */
[----:B------:R-:W-:Y:S05]  /*4040*/  BRA `(.L_x_100) ;  /* 0x0000000800587947 */ /* 0x000fea0003800000 */
.L_x_39:
[----:B------:R-:W-:Y:S01]  /*4050*/  ISETP.GT.AND P4, PT, R22, 0x1, PT ;  /* 0x000000011600780c */ /* 0x000fe20003f84270 */
[----:B------:R-:W-:Y:S01]  /*4060*/  ULDC.64 UR4, c[0x0][0x5c0] ;  /* 0x0001700000047ab9 */ /* 0x000fe20000000a00 */
[-C--:B------:R-:W-:Y:S01]  /*4070*/  FMUL R3, R24, R58.reuse ;  /* 0x0000003a18037220 */ /* 0x080fe20000400000 */
[----:B------:R-:W-:Y:S01]  /*4080*/  LEA R4, P3, R72, UR4, 0x2 ;  /* 0x0000000448047c11 */ /* 0x000fe2000f8610ff */
[-C--:B------:R-:W-:Y:S01]  /*4090*/  FMUL R25, R25, R58.reuse ;  /* 0x0000003a19197220 */ /* 0x080fe20000400000 */
[----:B------:R-:W-:Y:S01]  /*40a0*/  ISETP.GT.AND P1, PT, R0, RZ, P4 ;  /* 0x000000ff0000720c */ /* 0x000fe20002724270 */
[-C--:B------:R-:W-:Y:S01]  /*40b0*/  FMUL R9, R26, R58.reuse ;  /* 0x0000003a1a097220 */ /* 0x080fe20000400000 */
[----:B------:R-:W-:Y:S01]  /*40c0*/  LEA.HI.X R5, R72, UR5, R7, 0x2, P3 ;  /* 0x0000000548057c11 */ /* 0x000fe200098f1407 */
[-C--:B------:R-:W-:Y:S01]  /*40d0*/  FMUL R27, R27, R58.reuse ;  /* 0x0000003a1b1b7220 */ /* 0x080fe20000400000 */
[----:B------:R-:W-:Y:S01]  /*40e0*/  F2FP.TF32.F32.PACK_B R3, R3 ;  /* 0x00000003ff03723e */ /* 0x000fe200024050ff */
[-C--:B------:R-:W-:Y:S01]  /*40f0*/  FMUL R29, R29, R58.reuse ;  /* 0x0000003a1d1d7220 */ /* 0x080fe20000400000 */
[----:B------:R-:W-:Y:S01]  /*4100*/  F2FP.TF32.F32.PACK_B R25, R25 ;  /* 0x00000019ff19723e */ /* 0x000fe200024050ff */
[----:B------:R-:W-:Y:S01]  /*4110*/  FMUL R31, R31, R58 ;  /* 0x0000003a1f1f7220 */ /* 0x000fe20000400000 */
[C---:B------:R-:W-:Y:S01]  /*4120*/  SHF.L.U64.HI R7, R64.reuse, 0x2, R65 ;  /* 0x0000000240077819 */ /* 0x040fe20000010241 */
[----:B------:R0:W-:Y:S01]  /*4130*/  @P2 STG.E desc[UR36][R4.64], R3 ;  /* 0x0000000304002986 */ /* 0x0001e2000c101924 */
[----:B------:R-:W-:Y:S01]  /*4140*/  LEA R6, P3, R64, R4, 0x2 ;  /* 0x0000000440067211 */ /* 0x000fe200078610ff */
[-C--:B------:R-:W-:Y:S01]  /*4150*/  FMUL R11, R32, R58.reuse ;  /* 0x0000003a200b7220 */ /* 0x080fe20000400000 */
[C---:B------:R-:W-:Y:S01]  /*4160*/  ISETP.GT.AND P2, PT, R22.reuse, 0x8, PT ;  /* 0x000000081600780c */ /* 0x040fe20003f44270 */
[----:B------:R-:W-:Y:S01]  /*4170*/  @P1 STG.E desc[UR36][R4.64+0x4], R25 ;  /* 0x0000041904001986 */ /* 0x000fe2000c101924 */
[----:B------:R-:W-:Y:S01]  /*4180*/  ISETP.GT.AND P1, PT, R22, 0x9, PT ;  /* 0x000000091600780c */ /* 0x000fe20003f24270 */
[----:B------:R-:W-:Y:S01]  /*4190*/  IMAD.X R7, R7, 0x1, R5, P3 ;  /* 0x0000000107077824 */ /* 0x000fe200018e0605 */
[C---:B------:R-:W-:Y:S01]  /*41a0*/  ISETP.GT.AND P0, PT, R0.reuse, 0x8, P0 ;  /* 0x000000080000780c */ /* 0x040fe20000704270 */
[-C--:B------:R-:W-:Y:S01]  /*41b0*/  FMUL R33, R33, R58.reuse ;  /* 0x0000003a21217220 */ /* 0x080fe20000400000 */
[C---:B------:R-:W-:Y:S01]  /*41c0*/  ISETP.GT.AND P4, PT, R0.reuse, 0x8, P4 ;  /* 0x000000080000780c */ /* 0x040fe20002784270 */
[-C--:B------:R-:W-:Y:S01]  /*41d0*/  FMUL R35, R35, R58.reuse ;  /* 0x0000003a23237220 */ /* 0x080fe20000400000 */
[----:B------:R-:W-:Y:S01]  /*41e0*/  ISETP.GT.AND P5, PT, R0, RZ, P2 ;  /* 0x000000ff0000720c */ /* 0x000fe200017a4270 */
[-C--:B0-----:R-:W-:Y:S01]  /*41f0*/  FMUL R3, R28, R58.reuse ;  /* 0x0000003a1c037220 */ /* 0x081fe20000400000 */
[----:B------:R-:W-:Y:S01]  /*4200*/  ISETP.GT.AND P3, PT, R0, RZ, P1 ;  /* 0x000000ff0000720c */ /* 0x000fe20000f64270 */
[-C--:B------:R-:W-:Y:S01]  /*4210*/  FMUL R37, R37, R58.reuse ;  /* 0x0000003a25257220 */ /* 0x080fe20000400000 */
[----:B------:R-:W-:Y:S01]  /*4220*/  F2FP.TF32.F32.PACK_B R9, R9 ;  /* 0x00000009ff09723e */ /* 0x000fe200024050ff */
[-C--:B------:R-:W-:Y:S01]  /*4230*/  FMUL R39, R39, R58.reuse ;  /* 0x0000003a27277220 */ /* 0x080fe20000400000 */
[----:B------:R-:W-:Y:S01]  /*4240*/  F2FP.TF32.F32.PACK_B R27, R27 ;  /* 0x0000001bff1b723e */ /* 0x000fe200024050ff */
[-C--:B------:R-:W-:Y:S01]  /*4250*/  FMUL R41, R41, R58.reuse ;  /* 0x0000003a29297220 */ /* 0x080fe20000400000 */
[----:B------:R-:W-:Y:S01]  /*4260*/  F2FP.TF32.F32.PACK_B R3, R3 ;  /* 0x00000003ff03723e */ /* 0x000fe200024050ff */
[----:B------:R0:W-:Y:S01]  /*4270*/  @P0 STG.E desc[UR36][R6.64], R9 ;  /* 0x0000000906000986 */ /* 0x0001e2000c101924 */
[----:B------:R-:W-:Y:S01]  /*4280*/  F2FP.TF32.F32.PACK_B R29, R29 ;  /* 0x0000001dff1d723e */ /* 0x000fe200024050ff */
[-C--:B------:R-:W-:Y:S01]  /*4290*/  FMUL R43, R43, R58.reuse ;  /* 0x0000003a2b2b7220 */ /* 0x080fe20000400000 */
[----:B------:R-:W-:Y:S01]  /*42a0*/  ISETP.GT.AND P0, PT, R22, 0x10, PT ;  /* 0x000000101600780c */ /* 0x000fe20003f04270 */
[----:B------:R-:W-:Y:S01]  /*42b0*/  @P4 STG.E desc[UR36][R6.64+0x4], R27 ;  /* 0x0000041b06004986 */ /* 0x000fe2000c101924 */
[C---:B------:R-:W-:Y:S01]  /*42c0*/  ISETP.GT.AND P2, PT, R0.reuse, 0x8, P2 ;  /* 0x000000080000780c */ /* 0x040fe20001744270 */
[-C--:B------:R-:W-:Y:S01]  /*42d0*/  FMUL R45, R45, R58.reuse ;  /* 0x0000003a2d2d7220 */ /* 0x080fe20000400000 */
[C---:B------:R-:W-:Y:S01]  /*42e0*/  ISETP.GT.AND P1, PT, R0.reuse, 0x8, P1 ;  /* 0x000000080000780c */ /* 0x040fe20000f24270 */
[----:B------:R1:W-:Y:S01]  /*42f0*/  @P5 STG.E desc[UR36][R4.64+0x20], R3 ;  /* 0x0000200304005986 */ /* 0x0003e2000c101924 */
[----:B------:R-:W-:Y:S01]  /*4300*/  ISETP.GT.AND P5, PT, R0, RZ, P0 ;  /* 0x000000ff0000720c */ /* 0x000fe200007a4270 */
[-C--:B------:R-:W-:Y:S01]  /*4310*/  FMUL R47, R47, R58.reuse ;  /* 0x0000003a2f2f7220 */ /* 0x080fe20000400000 */
[----:B------:R-:W-:Y:S01]  /*4320*/  F2FP.TF32.F32.PACK_B R31, R31 ;  /* 0x0000001fff1f723e */ /* 0x000fe200024050ff */
[----:B------:R-:W-:Y:S01]  /*4330*/  @P3 STG.E desc[UR36][R4.64+0x24], R29 ;  /* 0x0000241d04003986 */ /* 0x000fe2000c101924 */
[----:B------:R-:W-:Y:S01]  /*4340*/  ISETP.GT.AND P3, PT, R22, 0x11, PT ;  /* 0x000000111600780c */ /* 0x000fe20003f64270 */
[-C--:B0-----:R-:W-:Y:S01]  /*4350*/  FMUL R9, R30, R58.reuse ;  /* 0x0000003a1e097220 */ /* 0x081fe20000400000 */
[----:B------:R-:W-:Y:S01]  /*4360*/  F2FP.TF32.F32.PACK_B R11, R11 ;  /* 0x0000000bff0b723e */ /* 0x000fe200024050ff */
[-C--:B------:R-:W-:Y:S01]  /*4370*/  FMUL R49, R49, R58.reuse ;  /* 0x0000003a31317220 */ /* 0x080fe20000400000 */
[----:B------:R-:W-:Y:S01]  /*4380*/  ISETP.GT.AND P4, PT, R0, RZ, P3 ;  /* 0x000000ff0000720c */ /* 0x000fe20001f84270 */
[-C--:B------:R-:W-:Y:S01]  /*4390*/  FMUL R51, R51, R58.reuse ;  /* 0x0000003a33337220 */ /* 0x080fe20000400000 */
[----:B------:R-:W-:Y:S01]  /*43a0*/  F2FP.TF32.F32.PACK_B R9, R9 ;  /* 0x00000009ff09723e */ /* 0x000fe200024050ff */
[-C--:B-1----:R-:W-:Y:S01]  /*43b0*/  FMUL R3, R34, R58.reuse ;  /* 0x0000003a22037220 */ /* 0x082fe20000400000 */
[----:B------:R-:W-:Y:S01]  /*43c0*/  F2FP.TF32.F32.PACK_B R33, R33 ;  /* 0x00000021ff21723e */ /* 0x000fe200024050ff */
[-C--:B------:R-:W-:Y:S01]  /*43d0*/  FMUL R13, R52, R58.reuse ;  /* 0x0000003a340d7220 */ /* 0x080fe20000400000 */
[----:B------:R-:W-:Y:S01]  /*43e0*/  ISETP.GT.AND P0, PT, R0, 0x8, P0 ;  /* 0x000000080000780c */ /* 0x000fe20000704270 */
[----:B------:R0:W-:Y:S01]  /*43f0*/  @P2 STG.E desc[UR36][R6.64+0x20], R9 ;  /* 0x0000200906002986 */ /* 0x0001e2000c101924 */
[C---:B------:R-:W-:Y:S01]  /*4400*/  ISETP.GT.AND P2, PT, R22.reuse, 0x19, PT ;  /* 0x000000191600780c */ /* 0x040fe20003f44270 */
[-C--:B------:R-:W-:Y:S01]  /*4410*/  FMUL R53, R53, R58.reuse ;  /* 0x0000003a35357220 */ /* 0x080fe20000400000 */
[----:B------:R-:W-:Y:S01]  /*4420*/  F2FP.TF32.F32.PACK_B R3, R3 ;  /* 0x00000003ff03723e */ /* 0x000fe200024050ff */
[----:B------:R-:W-:Y:S01]  /*4430*/  @P1 STG.E desc[UR36][R6.64+0x24], R31 ;  /* 0x0000241f06001986 */ /* 0x000fe2000c101924 */
[----:B------:R-:W-:Y:S01]  /*4440*/  ISETP.GT.AND P1, PT, R22, 0x18, PT ;  /* 0x000000181600780c */ /* 0x000fe20003f24270 */
[----:B------:R-:W-:Y:S01]  /*4450*/  FMUL R55, R55, R58 ;  /* 0x0000003a37377220 */ /* 0x000fe20000400000 */
[----:B------:R-:W-:Y:S01]  /*4460*/  F2FP.TF32.F32.PACK_B R35, R35 ;  /* 0x00000023ff23723e */ /* 0x000fe200024050ff */
[----:B------:R1:W-:Y:S01]  /*4470*/  @P5 STG.E desc[UR36][R4.64+0x40], R11 ;  /* 0x0000400b04005986 */ /* 0x0003e2000c101924 */
[----:B------:R-:W-:-:S02]  /*4480*/  ISETP.GT.AND P5, PT, R0, RZ, P1 ;  /* 0x000000ff0000720c */ /* 0x000fc40000fa4270 */
[----:B------:R-:W-:Y:S01]  /*4490*/  F2FP.TF32.F32.PACK_B R37, R37 ;  /* 0x00000025ff25723e */ /* 0x000fe200024050ff */
[----:B------:R-:W-:Y:S01]  /*44a0*/  @P4 STG.E desc[UR36][R4.64+0x44], R33 ;  /* 0x0000442104004986 */ /* 0x000fe2000c101924 */
[----:B------:R-:W-:Y:S01]  /*44b0*/  ISETP.GT.AND P4, PT, R0, 0x8, P3 ;  /* 0x000000080000780c */ /* 0x000fe20001f84270 */
[-C--:B0-----:R-:W-:Y:S01]  /*44c0*/  FMUL R9, R36, R58.reuse ;  /* 0x0000003a24097220 */ /* 0x081fe20000400000 */
[----:B------:R-:W-:Y:S01]  /*44d0*/  ISETP.GT.AND P3, PT, R0, RZ, P2 ;  /* 0x000000ff0000720c */ /* 0x000fe20001764270 */
[----:B------:R0:W-:Y:S01]  /*44e0*/  @P0 STG.E desc[UR36][R6.64+0x40], R3 ;  /* 0x0000400306000986 */ /* 0x0001e2000c101924 */
[----:B------:R-:W-:Y:S02]  /*44f0*/  ISETP.GT.AND P0, PT, R22, 0x20, PT ;  /* 0x000000201600780c */ /* 0x000fe40003f04270 */
[----:B------:R-:W-:Y:S01]  /*4500*/  F2FP.TF32.F32.PACK_B R9, R9 ;  /* 0x00000009ff09723e */ /* 0x000fe200024050ff */
[----:B-1----:R-:W-:Y:S01]  /*4510*/  FMUL R11, R40, R58 ;  /* 0x0000003a280b7220 */ /* 0x002fe20000400000 */
[----:B------:R-:W-:-:S02]  /*4520*/  ISETP.GT.AND P1, PT, R0, 0x8, P1 ;  /* 0x000000080000780c */ /* 0x000fc40000f24270 */
[----:B------:R-:W-:Y:S02]  /*4530*/  F2FP.TF32.F32.PACK_B R39, R39 ;  /* 0x00000027ff27723e */ /* 0x000fe400024050ff */
[----:B------:R-:W-:Y:S01]  /*4540*/  F2FP.TF32.F32.PACK_B R11, R11 ;  /* 0x0000000bff0b723e */ /* 0x000fe200024050ff */
[----:B------:R-:W-:Y:S01]  /*4550*/  @P4 STG.E desc[UR36][R6.64+0x44], R35 ;  /* 0x0000442306004986 */ /* 0x000fe2000c101924 */
[----:B------:R-:W-:Y:S01]  /*4560*/  ISETP.GT.AND P4, PT, R0, 0x8, P2 ;  /* 0x000000080000780c */ /* 0x000fe20001784270 */
[----:B0-----:R-:W-:Y:S01]  /*4570*/  FMUL R3, R38, R58 ;  /* 0x0000003a26037220 */ /* 0x001fe20000400000 */
[----:B------:R-:W-:Y:S01]  /*4580*/  ISETP.GT.AND P2, PT, R22, 0x21, PT ;  /* 0x000000211600780c */ /* 0x000fe20003f44270 */
[----:B------:R0:W-:Y:S01]  /*4590*/  @P5 STG.E desc[UR36][R4.64+0x60], R9 ;  /* 0x0000600904005986 */ /* 0x0001e2000c101924 */
[C---:B------:R-:W-:Y:S02]  /*45a0*/  ISETP.GT.AND P5, PT, R0.reuse, RZ, P0 ;  /* 0x000000ff0000720c */ /* 0x040fe400007a4270 */
[----:B------:R-:W-:Y:S01]  /*45b0*/  F2FP.TF32.F32.PACK_B R3, R3 ;  /* 0x00000003ff03723e */ /* 0x000fe200024050ff */
[----:B------:R-:W-:Y:S01]  /*45c0*/  @P3 STG.E desc[UR36][R4.64+0x64], R37 ;  /* 0x0000642504003986 */ /* 0x000fe2000c101924 */
[----:B------:R-:W-:-:S02]  /*45d0*/  ISETP.GT.AND P3, PT, R0, RZ, P2 ;  /* 0x000000ff0000720c */ /* 0x000fc40001764270 */
[----:B------:R-:W-:Y:S01]  /*45e0*/  F2FP.TF32.F32.PACK_B R41, R41 ;  /* 0x00000029ff29723e */ /* 0x000fe200024050ff */
[----:B------:R1:W-:Y:S01]  /*45f0*/  @P1 STG.E desc[UR36][R6.64+0x60], R3 ;  /* 0x0000600306001986 */ /* 0x0003e2000c101924 */
[----:B------:R-:W-:Y:S02]  /*4600*/  ISETP.GT.AND P0, PT, R0, 0x8, P0 ;  /* 0x000000080000780c */ /* 0x000fe40000704270 */
[----:B------:R-:W-:Y:S01]  /*4610*/  F2FP.TF32.F32.PACK_B R43, R43 ;  /* 0x0000002bff2b723e */ /* 0x000fe200024050ff */
[----:B------:R-:W-:Y:S01]  /*4620*/  @P4 STG.E desc[UR36][R6.64+0x64], R39 ;  /* 0x0000642706004986 */ /* 0x000fe2000c101924 */
[----:B------:R-:W-:Y:S01]  /*4630*/  ISETP.GT.AND P4, PT, R22, 0x28, PT ;  /* 0x000000281600780c */ /* 0x000fe20003f84270 */
[----:B0-----:R-:W-:Y:S01]  /*4640*/  FMUL R9, R44, R58 ;  /* 0x0000003a2c097220 */ /* 0x001fe20000400000 */
[----:B------:R-:W-:Y:S01]  /*4650*/  F2FP.TF32.F32.PACK_B R45, R45 ;  /* 0x0000002dff2d723e */ /* 0x000fe200024050ff */
[----:B------:R0:W-:Y:S01]  /*4660*/  @P5 STG.E desc[UR36][R4.64+0x80], R11 ;  /* 0x0000800b04005986 */ /* 0x0001e2000c101924 */
[----:B------:R-:W-:-:S02]  /*4670*/  ISETP.GT.AND P5, PT, R22, 0x29, PT ;  /* 0x000000291600780c */ /* 0x000fc40003fa4270 */
[----:B------:R-:W-:Y:S01]  /*4680*/  F2FP.TF32.F32.PACK_B R9, R9 ;  /* 0x00000009ff09723e */ /* 0x000fe200024050ff */
[----:B------:R-:W-:Y:S01]  /*4690*/  @P3 STG.E desc[UR36][R4.64+0x84], R41 ;  /* 0x0000842904003986 */ /* 0x000fe2000c101924 */
[----:B------:R-:W-:Y:S01]  /*46a0*/  ISETP.GT.AND P3, PT, R0, 0x8, P2 ;  /* 0x000000080000780c */ /* 0x000fe20001764270 */
[-C--:B-1----:R-:W-:Y:S01]  /*46b0*/  FMUL R3, R42, R58.reuse ;  /* 0x0000003a2a037220 */ /* 0x082fe20000400000 */
[C---:B------:R-:W-:Y:S02]  /*46c0*/  ISETP.GT.AND P2, PT, R0.reuse, RZ, P4 ;  /* 0x000000ff0000720c */ /* 0x040fe40002744270 */
[C---:B------:R-:W-:Y:S02]  /*46d0*/  ISETP.GT.AND P1, PT, R0.reuse, RZ, P5 ;  /* 0x000000ff0000720c */ /* 0x040fe40002f24270 */
[----:B------:R-:W-:Y:S01]  /*46e0*/  ISETP.GT.AND P4, PT, R0, 0x8, P4 ;  /* 0x000000080000780c */ /* 0x000fe20002784270 */
[----:B0-----:R-:W-:Y:S01]  /*46f0*/  FMUL R11, R46, R58 ;  /* 0x0000003a2e0b7220 */ /* 0x001fe20000400000 */
[----:B------:R-:W-:-:S02]  /*4700*/  ISETP.GT.AND P5, PT, R0, 0x8, P5 ;  /* 0x000000080000780c */ /* 0x000fc40002fa4270 */
[----:B------:R-:W-:Y:S02]  /*4710*/  F2FP.TF32.F32.PACK_B R3, R3 ;  /* 0x00000003ff03723e */ /* 0x000fe400024050ff */
[----:B------:R-:W-:Y:S02]  /*4720*/  F2FP.TF32.F32.PACK_B R11, R11 ;  /* 0x0000000bff0b723e */ /* 0x000fe400024050ff */
[----:B------:R-:W-:Y:S01]  /*4730*/  F2FP.TF32.F32.PACK_B R47, R47 ;  /* 0x0000002fff2f723e */ /* 0x000fe200024050ff */
[----:B------:R0:W-:Y:S01]  /*4740*/  @P0 STG.E desc[UR36][R6.64+0x80], R3 ;  /* 0x0000800306000986 */ /* 0x0001e2000c101924 */
[----:B------:R-:W-:Y:S02]  /*4750*/  F2FP.TF32.F32.PACK_B R49, R49 ;  /* 0x00000031ff31723e */ /* 0x000fe400024050ff */
[C---:B------:R-:W-:Y:S01]  /*4760*/  ISETP.GT.AND P0, PT, R22.reuse, 0x39, PT ;  /* 0x000000391600780c */ /* 0x040fe20003f04270 */
[----:B------:R-:W-:Y:S01]  /*4770*/  @P3 STG.E desc[UR36][R6.64+0x84], R43 ;  /* 0x0000842b06003986 */ /* 0x000fe2000c101924 */
[----:B------:R-:W-:-:S02]  /*4780*/  ISETP.GT.AND P3, PT, R22, 0x30, PT ;  /* 0x000000301600780c */ /* 0x000fc40003f64270 */
[----:B------:R-:W-:Y:S01]  /*4790*/  F2FP.TF32.F32.PACK_B R51, R51 ;  /* 0x00000033ff33723e */ /* 0x000fe200024050ff */
[----:B------:R1:W-:Y:S01]  /*47a0*/  @P2 STG.E desc[UR36][R4.64+0xa0], R9 ;  /* 0x0000a00904002986 */ /* 0x0003e2000c101924 */
[----:B------:R-:W-:Y:S02]  /*47b0*/  ISETP.GT.AND P2, PT, R22, 0x31, PT ;  /* 0x000000311600780c */ /* 0x000fe40003f44270 */
[----:B------:R-:W-:Y:S01]  /*47c0*/  F2FP.TF32.F32.PACK_B R13, R13 ;  /* 0x0000000dff0d723e */ /* 0x000fe200024050ff */
[----:B------:R-:W-:Y:S01]  /*47d0*/  @P1 STG.E desc[UR36][R4.64+0xa4], R45 ;  /* 0x0000a42d04001986 */ /* 0x000fe2000c101924 */
[----:B0-----:R-:W-:Y:S01]  /*47e0*/  FMUL R3, R48, R58 ;  /* 0x0000003a30037220 */ /* 0x001fe20000400000 */
[----:B------:R-:W-:Y:S02]  /*47f0*/  ISETP.GT.AND P1, PT, R22, 0x38, PT ;  /* 0x000000381600780c */ /* 0x000fe40003f24270 */
[----:B------:R0:W-:Y:S01]  /*4800*/  @P4 STG.E desc[UR36][R6.64+0xa0], R11 ;  /* 0x0000a00b06004986 */ /* 0x0001e2000c101924 */
[----:B------:R-:W-:-:S02]  /*4810*/  ISETP.GT.AND P4, PT, R0, RZ, P3 ;  /* 0x000000ff0000720c */ /* 0x000fc40001f84270 */
[----:B------:R-:W-:Y:S01]  /*4820*/  F2FP.TF32.F32.PACK_B R3, R3 ;  /* 0x00000003ff03723e */ /* 0x000fe200024050ff */
[----:B------:R-:W-:Y:S01]  /*4830*/  @P5 STG.E desc[UR36][R6.64+0xa4], R47 ;  /* 0x0000a42f06005986 */ /* 0x000fe2000c101924 */
[----:B------:R-:W-:Y:S01]  /*4840*/  ISETP.GT.AND P5, PT, R0, RZ, P2 ;  /* 0x000000ff0000720c */ /* 0x000fe200017a4270 */
[-C--:B-1----:R-:W-:Y:S01]  /*4850*/  FMUL R9, R50, R58.reuse ;  /* 0x0000003a32097220 */ /* 0x082fe20000400000 */
[C---:B------:R-:W-:Y:S02]  /*4860*/  ISETP.GT.AND P3, PT, R0.reuse, 0x8, P3 ;  /* 0x000000080000780c */ /* 0x040fe40001f64270 */
[----:B------:R-:W-:Y:S02]  /*4870*/  ISETP.GT.AND P2, PT, R0, 0x8, P2 ;  /* 0x000000080000780c */ /* 0x000fe40001744270 */
[----:B------:R-:W-:Y:S01]  /*4880*/  F2FP.TF32.F32.PACK_B R9, R9 ;  /* 0x00000009ff09723e */ /* 0x000fe200024050ff */
[----:B0-----:R-:W-:Y:S01]  /*4890*/  FMUL R11, R54, R58 ;  /* 0x0000003a360b7220 */ /* 0x001fe20000400000 */
[----:B------:R-:W-:Y:S01]  /*48a0*/  F2FP.TF32.F32.PACK_B R53, R53 ;  /* 0x00000035ff35723e */ /* 0x000fe200024050ff */
[----:B------:R-:W-:Y:S01]  /*48b0*/  @P4 STG.E desc[UR36][R4.64+0xc0], R3 ;  /* 0x0000c00304004986 */ /* 0x000fe2000c101924 */
[----:B------:R-:W-:-:S02]  /*48c0*/  ISETP.GT.AND P4, PT, R0, RZ, P1 ;  /* 0x000000ff0000720c */ /* 0x000fc40000f84270 */
[C---:B------:R-:W-:Y:S01]  /*48d0*/  ISETP.GT.AND P1, PT, R0.reuse, 0x8, P1 ;  /* 0x000000080000780c */ /* 0x040fe20000f24270 */
[----:B------:R-:W-:Y:S01]  /*48e0*/  @P5 STG.E desc[UR36][R4.64+0xc4], R49 ;  /* 0x0000c43104005986 */ /* 0x000fe2000c101924 */
[C---:B------:R-:W-:Y:S02]  /*48f0*/  ISETP.GT.AND P5, PT, R0.reuse, RZ, P0 ;  /* 0x000000ff0000720c */ /* 0x040fe400007a4270 */
[----:B------:R-:W-:Y:S01]  /*4900*/  ISETP.GT.AND P0, PT, R0, 0x8, P0 ;  /* 0x000000080000780c */ /* 0x000fe20000704270 */
[----:B------:R-:W-:Y:S01]  /*4910*/  @P3 STG.E desc[UR36][R6.64+0xc0], R9 ;  /* 0x0000c00906003986 */ /* 0x000fe2000c101924 */
[----:B------:R-:W-:Y:S02]  /*4920*/  F2FP.TF32.F32.PACK_B R11, R11 ;  /* 0x0000000bff0b723e */ /* 0x000fe400024050ff */
[----:B------:R-:W-:Y:S01]  /*4930*/  F2FP.TF32.F32.PACK_B R55, R55 ;  /* 0x00000037ff37723e */ /* 0x000fe200024050ff */
[----:B------:R-:W-:Y:S04]  /*4940*/  @P2 STG.E desc[UR36][R6.64+0xc4], R51 ;  /* 0x0000c43306002986 */ /* 0x000fe8000c101924 */
[----:B------:R-:W-:Y:S04]  /*4950*/  @P4 STG.E desc[UR36][R4.64+0xe0], R13 ;  /* 0x0000e00d04004986 */ /* 0x000fe8000c101924 */
[----:B------:R0:W-:Y:S02]  /*4960*/  @P5 STG.E desc[UR36][R4.64+0xe4], R53 ;  /* 0x0000e43504005986 */ /* 0x0001e4000c101924 */
[----:B0-----:R-:W-:-:S02]  /*4970*/  @P1 IMAD.MOV.U32 R4, RZ, RZ, R6 ;  /* 0x000000ffff041224 */ /* 0x001fc400078e0006 */
[----:B------:R-:W-:-:S05]  /*4980*/  @P1 IMAD.MOV.U32 R5, RZ, RZ, R7 ;  /* 0x000000ffff051224 */ /* 0x000fca00078e0007 */
[----:B------:R0:W-:Y:S04]  /*4990*/  @P1 STG.E desc[UR36][R4.64+0xe0], R11 ;  /* 0x0000e00b04001986 */ /* 0x0001e8000c101924 */
[----:B------:R0:W-:Y:S02]  /*49a0*/  @P0 STG.E desc[UR36][R6.64+0xe4], R55 ;  /* 0x0000e43706000986 */ /* 0x0001e4000c101924 */
.L_x_100:
[----:B------:R-:W-:Y:S05]  /*49b0*/  BSYNC B0 ;  /* 0x0000000000007941 */ /* 0x000fea0003800000 */
.L_x_38:
[----:B0-----:R-:W3:Y:S01]  /*49c0*/  LDL.64 R4, [R1] ;  /* 0x0000000001047983 */ /* 0x001ee20000100a00 */
[----:B------:R-:W-:Y:S01]  /*49d0*/  ULDC.64 UR4, c[0x0][0x650] ;  /* 0x0001940000047ab9 */ /* 0x000fe20000000a00 */
[----:B------:R-:W-:Y:S02]  /*49e0*/  IMAD.U32 R0, RZ, RZ, UR44 ;  /* 0x0000002cff007e24 */ /* 0x000fe4000f8e00ff */
[----:B------:R-:W-:Y:S02]  /*49f0*/  IMAD.MOV.U32 R22, RZ, RZ, -0x1 ;  /* 0xffffffffff167424 */ /* 0x000fe400078e00ff */
[----:B------:R0:W-:Y:S01]  /*4a00*/  SYNCS.ARRIVE.TRANS64.A1T0 RZ, [R0+UR48], RZ ;  /* 0x000000ff00ff79a7 */ /* 0x0001e20008100030 */
[----:B-----5:R-:W-:Y:S02]  /*4a10*/  IMAD.MOV.U32 R18, RZ, RZ, -0x1 ;  /* 0xffffffffff127424 */ /* 0x020fe400078e00ff */
[----:B--2---:R-:W-:Y:S01]  /*4a20*/  IMAD.MOV.U32 R19, RZ, RZ, -0x1 ;  /* 0xffffffffff137424 */ /* 0x004fe200078e00ff */
[----:B0-----:R-:W-:-:S02]  /*4a30*/  PRMT R0, RZ, 0x7610, R0 ;  /* 0x00007610ff007816 */ /* 0x001fc40000000000 */
[----:B---3--:R-:W-:-:S05]  /*4a40*/  LEA R16, P0, R4, R16, 0x1 ;  /* 0x0000001004107211 */ /* 0x008fca00078008ff */
[----:B------:R-:W-:Y:S01]  /*4a50*/  IMAD.X R17, R68, 0x1, R17, P0 ;  /* 0x0000000144117824 */ /* 0x000fe200000e0611 */
[----:B------:R-:W-:-:S04]  /*4a60*/  ISETP.GE.U32.AND P0, PT, R16, UR4, PT ;  /* 0x0000000410007c0c */ /* 0x000fc8000bf06070 */
[----:B------:R-:W-:-:S13]  /*4a70*/  ISETP.GE.U32.AND.EX P0, PT, R17, UR5, PT, P0 ;  /* 0x0000000511007c0c */ /* 0x000fda000bf06100 */
[----:B------:R-:W-:Y:S05]  /*4a80*/  @P0 BRA `(.L_x_101) ;  /* 0x00000004004c0947 */ /* 0x000fea0003800000 */
[----:B----4-:R-:W0:Y:S01]  /*4a90*/  LDC.64 R10, c[0x0][0x628] ;  /* 0x00018a00ff0a7b82 */ /* 0x010e220000000a00 */
[----:B------:R-:W2:Y:S01]  /*4aa0*/  S2R R12, SR_CTAID.X ;  /* 0x00000000000c7919 */ /* 0x000ea20000002500 */
[----:B-1----:R-:W-:Y:S02]  /*4ab0*/  IMAD.MOV.U32 R8, RZ, RZ, R16 ;  /* 0x000000ffff087224 */ /* 0x002fe400078e0010 */
[----:B------:R-:W-:Y:S01]  /*4ac0*/  IMAD.MOV.U32 R9, RZ, RZ, R17 ;  /* 0x000000ffff097224 */ /* 0x000fe200078e0011 */
[----:B------:R-:W1:Y:S03]  /*4ad0*/  S2R R18, SR_CTAID.Y ;  /* 0x0000000000127919 */ /* 0x000e660000002600 */
[----:B------:R-:W3:Y:S08]  /*4ae0*/  LDC R0, c[0x0][0x630] ;  /* 0x00018c00ff007b82 */ /* 0x000ef00000000800 */
[----:B------:R-:W4:Y:S01]  /*4af0*/  LDC.64 R14, c[0x0][0x620] ;  /* 0x00018800ff0e7b82 */ /* 0x000f220000000a00 */
[----:B0-----:R-:W-:-:S04]  /*4b00*/  ISETP.NE.U32.AND P0, PT, R10, RZ, PT ;  /* 0x000000ff0a00720c */ /* 0x001fc80003f05070 */
[----:B------:R-:W-:-:S13]  /*4b10*/  ISETP.NE.AND.EX P0, PT, R11, RZ, PT, P0 ;  /* 0x000000ff0b00720c */ /* 0x000fda0003f05300 */
[----:B-1234-:R-:W-:Y:S05]  /*4b20*/  @!P0 BRA `(.L_x_102) ;  /* 0x0000000000288947 */ /* 0x01efea0003800000 */
[----:B------:R-:W0:Y:S02]  /*4b30*/  LDC R3, c[0x0][0x634] ;  /* 0x00018d00ff037b82 */ /* 0x000e240000000800 */
[----:B0-----:R-:W-:-:S05]  /*4b40*/  IADD3 R3, P0, R16, R3, RZ ;  /* 0x0000000310037210 */ /* 0x001fca0007f1e0ff */
        /* <DEDUP_REMOVED lines=8> */
.L_x_102:
[-CC-:B------:R-:W-:Y:S01]  /*4bd0*/  SHF.R.U64 R19, R8, R0.reuse, R9.reuse ;  /* 0x0000000008137219 */ /* 0x180fe20000001209 */
[----:B------:R-:W0:Y:S01]  /*4be0*/  LDC.64 R24, c[0x0][0x640] ;  /* 0x00019000ff187b82 */ /* 0x000e220000000a00 */
[----:B------:R-:W-:Y:S01]  /*4bf0*/  SHF.R.U32.HI R0, RZ, R0, R9 ;  /* 0x00000000ff007219 */ /* 0x000fe20000011609 */
[----:B------:R-:W-:Y:S01]  /*4c00*/  ULDC UR4, c[0x0][0x150] ;  /* 0x0000540000047ab9 */ /* 0x000fe20000000800 */
[----:B------:R-:W-:Y:S02]  /*4c10*/  IADD3 R3, P0, RZ, -R19, RZ ;  /* 0x80000013ff037210 */ /* 0x000fe40007f1e0ff */
[----:B------:R-:W-:-:S03]  /*4c20*/  I2FP.F32.U32 R7, R12 ;  /* 0x0000000c00077245 */ /* 0x000fc60000201000 */
[----:B------:R-:W1:Y:S01]  /*4c30*/  LDC R6, c[0x0][0x618] ;  /* 0x00018600ff067b82 */ /* 0x000e620000000800 */
[----:B------:R-:W-:Y:S02]  /*4c40*/  IMAD.X R5, RZ, RZ, ~R0, P0 ;  /* 0x000000ffff057224 */ /* 0x000fe400000e0e00 */
[----:B------:R-:W-:Y:S01]  /*4c50*/  FMUL R7, R7, UR4 ;  /* 0x0000000407077c20 */ /* 0x000fe20008400000 */
[----:B------:R-:W-:Y:S01]  /*4c60*/  ULDC UR4, c[0x0][0x154] ;  /* 0x0000550000047ab9 */ /* 0x000fe20000000800 */
[-C--:B------:R-:W-:Y:S02]  /*4c70*/  IMAD R0, R5, R14.reuse, RZ ;  /* 0x0000000e05007224 */ /* 0x080fe400078e02ff */
[C---:B------:R-:W-:Y:S01]  /*4c80*/  IMAD.WIDE.U32 R4, R3.reuse, R14, R16 ;  /* 0x0000000e03047225 */ /* 0x040fe200078e0010 */
[----:B------:R-:W2:Y:S01]  /*4c90*/  LDC R8, c[0x0][0x608] ;  /* 0x00018200ff087b82 */ /* 0x000ea20000000800 */
[----:B------:R-:W3:Y:S02]  /*4ca0*/  F2I.U32.TRUNC.NTZ R7, R7 ;  /* 0x0000000700077305 */ /* 0x000ee4000020f000 */
[----:B------:R-:W-:Y:S01]  /*4cb0*/  IMAD R3, R3, R15, R0 ;  /* 0x0000000f03037224 */ /* 0x000fe200078e0200 */
[----:B------:R-:W-:-:S03]  /*4cc0*/  I2FP.F32.U32 R0, R18 ;  /* 0x0000001200007245 */ /* 0x000fc60000201000 */
[----:B------:R-:W-:Y:S01]  /*4cd0*/  IMAD.IADD R3, R5, 0x1, R3 ;  /* 0x0000000105037824 */ /* 0x000fe200078e0203 */
[----:B------:R-:W4:Y:S01]  /*4ce0*/  LDC R11, c[0x0][0x658] ;  /* 0x00019600ff0b7b82 */ /* 0x000f220000000800 */
[----:B0-----:R-:W-:-:S04]  /*4cf0*/  ISETP.NE.U32.AND P0, PT, R24, RZ, PT ;  /* 0x000000ff1800720c */ /* 0x001fc80003f05070 */
[----:B------:R-:W-:-:S03]  /*4d00*/  ISETP.NE.AND.EX P0, PT, R25, RZ, PT, P0 ;  /* 0x000000ff1900720c */ /* 0x000fc60003f05300 */
[----:B------:R-:W0:Y:S01]  /*4d10*/  LDC R9, c[0x0][0x144] ;  /* 0x00005100ff097b82 */ /* 0x000e220000000800 */
[-C--:B-1----:R-:W-:Y:S01]  /*4d20*/  SHF.R.U64 R10, R4, R6.reuse, R3 ;  /* 0x00000006040a7219 */ /* 0x082fe20000001203 */
[----:B---3--:R-:W-:Y:S01]  /*4d30*/  IMAD.MOV R7, RZ, RZ, -R7 ;  /* 0x000000ffff077224 */ /* 0x008fe200078e0a07 */
[----:B------:R-:W-:Y:S01]  /*4d40*/  SHF.R.U32.HI R3, RZ, R6, R3 ;  /* 0x00000006ff037219 */ /* 0x000fe20000011603 */
[----:B------:R-:W-:-:S04]  /*4d50*/  FMUL R6, R0, UR4 ;  /* 0x0000000400067c20 */ /* 0x000fc80008400000 */
[----:B------:R-:W1:Y:S01]  /*4d60*/  LDC R21, c[0x0][0x148] ;  /* 0x00005200ff157b82 */ /* 0x000e620000000800 */
[----:B------:R3:W0:Y:S01]  /*4d70*/  F2I.U32.TRUNC.NTZ R14, R6 ;  /* 0x00000006000e7305 */ /* 0x000622000020f000 */
[-CC-:B--2---:R-:W-:Y:S02]  /*4d80*/  SHF.R.U64 R13, R10, R8.reuse, R3.reuse ;  /* 0x000000080a0d7219 */ /* 0x184fe40000001203 */
[----:B------:R-:W-:-:S04]  /*4d90*/  SHF.R.U32.HI R0, RZ, R8, R3 ;  /* 0x00000008ff007219 */ /* 0x000fc80000011603 */
[----:B------:R-:W2:Y:S01]  /*4da0*/  LDC R20, c[0x0][0x648] ;  /* 0x00019200ff147b82 */ /* 0x000ea20000000800 */
[-CC-:B----4-:R-:W-:Y:S02]  /*4db0*/  SHF.R.U64 R15, R13, R11.reuse, R0.reuse ;  /* 0x0000000b0d0f7219 */ /* 0x190fe40000001200 */
[----:B------:R-:W-:-:S03]  /*4dc0*/  SHF.R.U32.HI R5, RZ, R11, R0 ;  /* 0x0000000bff057219 */ /* 0x000fc60000011600 */
[----:B------:R-:W-:Y:S02]  /*4dd0*/  IMAD.MOV.U32 R4, RZ, RZ, R15 ;  /* 0x000000ffff047224 */ /* 0x000fe400078e000f */
[----:B------:R-:W4:Y:S01]  /*4de0*/  LDC R26, c[0x0][0x638] ;  /* 0x00018e00ff1a7b82 */ /* 0x000f220000000800 */
[----:B0-----:R-:W-:-:S07]  /*4df0*/  IMAD R22, R9, R7, R12 ;  /* 0x0000000709167224 */ /* 0x001fce00078e020c */
[----:B------:R-:W0:Y:S08]  /*4e00*/  LDC R27, c[0x0][0x610] ;  /* 0x00018400ff1b7b82 */ /* 0x000e300000000800 */
[----:B------:R-:W0:Y:S01]  /*4e10*/  LDC R28, c[0x0][0x600] ;  /* 0x00018000ff1c7b82 */ /* 0x000e220000000800 */
[----:B-123--:R-:W-:Y:S05]  /*4e20*/  @!P0 BRA `(.L_x_103) ;  /* 0x0000000000288947 */ /* 0x00efea0003800000 */
[----:B------:R-:W1:Y:S02]  /*4e30*/  LDC R0, c[0x0][0x64c] ;  /* 0x00019300ff007b82 */ /* 0x000e640000000800 */
[----:B-1----:R-:W-:-:S05]  /*4e40*/  IADD3 R3, P0, R15, R0, RZ ;  /* 0x000000000f037210 */ /* 0x002fca0007f1e0ff */
        /* <DEDUP_REMOVED lines=8> */
.L_x_103:
[----:B------:R-:W-:Y:S01]  /*4ed0*/  ISETP.NE.AND P0, PT, R2, 0x1, PT ;  /* 0x000000010200780c */ /* 0x000fe20003f05270 */
[----:B------:R-:W-:Y:S01]  /*4ee0*/  IMAD.MOV R14, RZ, RZ, -R14 ;  /* 0x000000ffff0e7224 */ /* 0x000fe200078e0a0e */
[----:B------:R-:W-:Y:S02]  /*4ef0*/  SHF.R.U64 R0, R4, R20, R5 ;  /* 0x0000001404007219 */ /* 0x000fe40000001205 */
[----:B------:R-:W-:Y:S02]  /*4f00*/  LOP3.LUT R3, R13, R70, RZ, 0xc0, !PT ;  /* 0x000000460d037212 */ /* 0x000fe400078ec0ff */
[----:B------:R-:W-:Y:S01]  /*4f10*/  LOP3.LUT R5, R10, R69, RZ, 0xc0, !PT ;  /* 0x000000450a057212 */ /* 0x000fe200078ec0ff */
[----:B------:R-:W-:Y:S02]  /*4f20*/  IMAD.MOV R4, RZ, RZ, -R0 ;  /* 0x000000ffff047224 */ /* 0x000fe400078e0a00 */
[----:B------:R-:W-:Y:S02]  /*4f30*/  IMAD R3, R66, R0, R3 ;  /* 0x0000000042037224 */ /* 0x000fe400078e0203 */
[----:B----4-:R-:W-:-:S02]  /*4f40*/  IMAD R0, R4, R26, R15 ;  /* 0x0000001a04007224 */ /* 0x010fc400078e020f */
[----:B------:R-:W-:Y:S02]  /*4f50*/  @P0 IMAD R22, R21, R14, R18 ;  /* 0x0000000e15160224 */ /* 0x000fe400078e0212 */
[----:B------:R-:W-:Y:S02]  /*4f60*/  IMAD.MOV.U32 R4, RZ, RZ, 0x1 ;  /* 0x00000001ff047424 */ /* 0x000fe400078e00ff */
[----:B0-----:R-:W-:Y:S02]  /*4f70*/  IMAD R22, R3, R27, R22 ;  /* 0x0000001b03167224 */ /* 0x001fe400078e0216 */
[----:B------:R-:W-:Y:S01]  /*4f80*/  IMAD R3, R0, R28, R5 ;  /* 0x0000001c00037224 */ /* 0x000fe200078e0205 */
[----:B------:R-:W-:-:S04]  /*4f90*/  PRMT R0, R4, 0x7610, R0 ;  /* 0x0000761004007816 */ /* 0x000fc80000000000 */
[----:B------:R-:W-:Y:S02]  /*4fa0*/  SEL R18, R3, R22, !P0 ;  /* 0x0000001603127207 */ /* 0x000fe40004000000 */
[----:B------:R-:W-:-:S07]  /*4fb0*/  SEL R22, R22, R3, !P0 ;  /* 0x0000000316167207 */ /* 0x000fce0004000000 */
.L_x_101:
[----:B------:R-:W-:Y:S01]  /*4fc0*/  UIMAD.WIDE.U32 UR4, UR38, 0x24924925, URZ ;  /* 0x24924925260478a5 */ /* 0x000fe2000f8e003f */
[----:B------:R-:W-:Y:S02]  /*4fd0*/  LOP3.LUT P0, RZ, R0, 0xff, RZ, 0xc0, !PT ;  /* 0x000000ff00ff7812 */ /* 0x000fe4000780c0ff */
[----:B------:R-:W-:Y:S01]  /*4fe0*/  LOP3.LUT R75, R75, 0x1, RZ, 0x3c, !PT ;  /* 0x000000014b4b7812 */ /* 0x000fe200078e3cff */
[----:B------:R-:W-:-:S04]  /*4ff0*/  UIADD3 UR4, UR38, -UR5, URZ ;  /* 0x8000000526047290 */ /* 0x000fc8000fffe03f */
[----:B------:R-:W-:-:S04]  /*5000*/  ULEA.HI UR4, UR4, UR5, URZ, 0x1f ;  /* 0x0000000504047291 */ /* 0x000fc8000f8ff83f */
[----:B------:R-:W-:-:S04]  /*5010*/  USHF.R.U32.HI UR4, URZ, 0x2, UR4 ;  /* 0x000000023f047899 */ /* 0x000fc80008011604 */
[----:B------:R-:W-:Y:S01]  /*5020*/  UIMAD UR38, UR4, -0x7, UR38 ;  /* 0xfffffff9042678a4 */ /* 0x000fe2000f8e0226 */
[----:B------:R-:W-:Y:S11]  /*5030*/  @P0 BRA `(.L_x_104) ;  /* 0xffffffc800180947 */ /* 0x000ff6000383ffff */
[----:B------:R-:W-:Y:S05]  /*5040*/  EXIT ;  /* 0x000000000000794d */ /* 0x000fea0003800000 */
.L_x_17:
[----:B------:R-:W-:-:S08]  /*5050*/  ISETP.NE.AND P0, PT, R9, RZ, PT ;  /* 0x000000ff0900720c */ /* 0x000fd00003f05270 */
[----:B0-----:R-:W0:-:S00]  /*5060*/  USETMAXREG.DEALLOC.CTAPOOL 0x28 ;  /* 0x00000028000079c8 */ /* 0x001e0000080e0500 */
[----:B------:R-:W-:Y:S05]  /*5070*/  @P0 EXIT ;  /* 0x000000000000094d */ /* 0x000fea0003800000 */
[----:B0-----:R-:W-:Y:S01]  /*5080*/  LOP3.LUT P0, RZ, R3, 0xff, RZ, 0xc0, !PT ;  /* 0x000000ff03ff7812 */ /* 0x001fe2000780c0ff */
[----:B------:R-:W-:Y:S02]  /*5090*/  IMAD.MOV.U32 R3, RZ, RZ, 0x1 ;  /* 0x00000001ff037424 */ /* 0x000fe400078e00ff */
[----:B------:R-:W-:-:S10]  /*50a0*/  IMAD.MOV.U32 R8, RZ, RZ, RZ ;  /* 0x000000ffff087224 */ /* 0x000fd400078e00ff */
[----:B------:R-:W-:Y:S05]  /*50b0*/  @!P0 BRA `(.L_x_105) ;  /* 0x0000000c00648947 */ /* 0x000fea0003800000 */
[----:B------:R-:W0:Y:S01]  /*50c0*/  S2R R12, SR_CgaCtaId ;  /* 0x00000000000c7919 */ /* 0x000e220000008800 */
[----:B------:R-:W-:Y:S01]  /*50d0*/  LOP3.LUT P0, RZ, R4, 0x1f, RZ, 0xc0, !PT ;  /* 0x0000001f04ff7812 */ /* 0x000fe2000780c0ff */
[----:B------:R-:W-:Y:S01]  /*50e0*/  ULDC UR5, c[0x0][0x658] ;  /* 0x0001960000057ab9 */ /* 0x000fe20000000800 */
[----:B------:R-:W-:Y:S01]  /*50f0*/  UMOV UR6, 0xffffffff ;  /* 0xffffffff00067882 */ /* 0x000fe20000000000 */
[----:B------:R-:W-:Y:S01]  /*5100*/  BSSY B0, `(.L_x_105) ;  /* 0x00000d4000007945 */ /* 0x000fe20003800000 */
[----:B------:R-:W-:Y:S01]  /*5110*/  USHF.L.U32 UR6, UR6, UR5, URZ ;  /* 0x0000000506067299 */ /* 0x000fe2000800063f */
[C---:B------:R-:W-:Y:S01]  /*5120*/  ISETP.NE.AND P2, PT, R5.reuse, RZ, PT ;  /* 0x000000ff0500720c */ /* 0x040fe20003f45270 */
[----:B------:R-:W-:Y:S01]  /*5130*/  IMAD.MOV.U32 R10, RZ, RZ, 0x1 ;  /* 0x00000001ff0a7424 */ /* 0x000fe200078e00ff */
[----:B------:R-:W-:Y:S01]  /*5140*/  ISETP.NE.OR P0, PT, R5, RZ, !P0 ;  /* 0x000000ff0500720c */ /* 0x000fe20004705670 */
[----:B------:R-:W-:Y:S01]  /*5150*/  IMAD.MOV.U32 R3, RZ, RZ, 0x1 ;  /* 0x00000001ff037424 */ /* 0x000fe200078e00ff */
[----:B------:R-:W-:Y:S01]  /*5160*/  LOP3.LUT R9, R23, 0x2, RZ, 0xfc, !PT ;  /* 0x0000000217097812 */ /* 0x000fe200078efcff */
[----:B------:R-:W-:Y:S01]  /*5170*/  IMAD.MOV.U32 R8, RZ, RZ, RZ ;  /* 0x000000ffff087224 */ /* 0x000fe200078e00ff */
[----:B------:R-:W-:Y:S01]  /*5180*/  ULDC UR4, c[0x0][0x600] ;  /* 0x0001800000047ab9 */ /* 0x000fe20000000800 */
[----:B------:R-:W-:Y:S01]  /*5190*/  UMOV UR7, 0x1 ;  /* 0x0000000100077882 */ /* 0x000fe20000000000 */
[----:B------:R-:W-:-:S02]  /*51a0*/  UIADD3 UR21, UR40, 0x1, URZ ;  /* 0x0000000128157890 */ /* 0x000fc4000fffe03f */
[----:B------:R-:W-:Y:S02]  /*51b0*/  UIADD3 UR4, UR4, -0x1, URZ ;  /* 0xffffffff04047890 */ /* 0x000fe4000fffe03f */
[----:B------:R-:W-:Y:S02]  /*51c0*/  USHF.L.U32 UR5, UR7, UR5, URZ ;  /* 0x0000000507057299 */ /* 0x000fe4000800063f */
[----:B------:R-:W-:Y:S01]  /*51d0*/  ULOP3.LUT UR13, URZ, UR6, URZ, 0x33, !UPT ;  /* 0x000000063f0d7292 */ /* 0x000fe2000f8e333f */
[----:B------:R-:W-:Y:S01]  /*51e0*/  ULDC.64 UR22, c[0x0][0x198] ;  /* 0x0000660000167ab9 */ /* 0x000fe20000000a00 */
[C---:B0-----:R-:W-:Y:S02]  /*51f0*/  IMAD.SHL.U32 R11, R12.reuse, 0x10, RZ ;  /* 0x000000100c0b7824 */ /* 0x041fe400078e00ff */
[----:B------:R-:W-:-:S03]  /*5200*/  IMAD.SHL.U32 R12, R12, 0x200, RZ ;  /* 0x000002000c0c7824 */ /* 0x000fc600078e00ff */
[----:B------:R-:W-:Y:S02]  /*5210*/  LOP3.LUT R11, R11, 0x30, RZ, 0xc0, !PT ;  /* 0x000000300b0b7812 */ /* 0x000fe400078ec0ff */
[----:B------:R-:W-:-:S07]  /*5220*/  LOP3.LUT R12, R12, 0x600, RZ, 0xc0, !PT ;  /* 0x000006000c0c7812 */ /* 0x000fce00078ec0ff */
.L_x_117:
[----:B------:R-:W-:-:S03]  /*5230*/  UMOV UR6, 0xffffffff ;  /* 0xffffffff00067882 */ /* 0x000fc60000000000 */
[----:B------:R-:W-:Y:S05]  /*5240*/  BRA.DIV UR6, `(.L_x_106) ;  /* 0x0000001206887947 */ /* 0x000fea000b800000 */
[----:B------:R-:W-:-:S13]  /*5250*/  ELECT P6, URZ, PT ;  /* 0x00000000003f782f */ /* 0x000fda00038c0000 */
.L_x_133:
[----:B------:R-:W0:Y:S01]  /*5260*/  LDC R4, c[0x0][0x28c] ;  /* 0x0000a300ff047b82 */ /* 0x000e220000000800 */
[----:B------:R-:W-:Y:S01]  /*5270*/  BSSY B1, `(.L_x_107) ;  /* 0x0000045000017945 */ /* 0x000fe20003800000 */
[----:B0-----:R-:W-:-:S13]  /*5280*/  ISETP.LT.OR P6, PT, R4, 0x1, !P6 ;  /* 0x000000010400780c */ /* 0x001fda00077c1670 */
[----:B------:R-:W-:Y:S05]  /*5290*/  @P6 BRA `(.L_x_108) ;  /* 0x0000000400086947 */ /* 0x000fea0003800000 */
[----:B------:R-:W-:Y:S02]  /*52a0*/  IMAD R18, R18, 0x40, R11 ;  /* 0x0000004012127824 */ /* 0x000fe400078e020b */
[----:B------:R-:W-:Y:S02]  /*52b0*/  IMAD.SHL.U32 R22, R22, 0x40, RZ ;  /* 0x0000004016167824 */ /* 0x000fe400078e00ff */
[----:B------:R-:W-:Y:S02]  /*52c0*/  IMAD.MOV.U32 R15, RZ, RZ, RZ ;  /* 0x000000ffff0f7224 */ /* 0x000fe400078e00ff */
[----:B------:R-:W-:Y:S02]  /*52d0*/  IMAD.U32 R20, RZ, RZ, UR21 ;  /* 0x00000015ff147e24 */ /* 0x000fe4000f8e00ff */
[----:B------:R-:W-:Y:S02]  /*52e0*/  IMAD.MOV.U32 R4, RZ, RZ, R3 ;  /* 0x000000ffff047224 */ /* 0x000fe400078e0003 */
[----:B------:R-:W-:-:S07]  /*52f0*/  IMAD.MOV.U32 R5, RZ, RZ, R8 ;  /* 0x000000ffff057224 */ /* 0x000fce00078e0008 */
.L_x_112:
[----:B------:R-:W0:Y:S01]  /*5300*/  S2R R7, SR_CgaCtaId ;  /* 0x0000000000077919 */ /* 0x000e220000008800 */
[----:B------:R-:W-:-:S04]  /*5310*/  MOV R6, 0x400 ;  /* 0x0000040000067802 */ /* 0x000fc80000000f00 */
[----:B0-----:R-:W-:Y:S02]  /*5320*/  LEA R14, R7, R6, 0x18 ;  /* 0x00000006070e7211 */ /* 0x001fe400078ec0ff */
[----:B------:R-:W-:Y:S01]  /*5330*/  SHF.L.U32 R6, R4, 0x1f, RZ ;  /* 0x0000001f04067819 */ /* 0x000fe200000006ff */
[----:B------:R-:W0:Y:S02]  /*5340*/  @!P2 LDC R7, c[0x0][0x500] ;  /* 0x00014000ff07ab82 */ /* 0x000e240000000800 */
[----:B------:R-:W-:-:S04]  /*5350*/  IMAD R13, R5, 0x8, R14 ;  /* 0x00000008050d7824 */ /* 0x000fc800078e020e */
[----:B------:R-:W1:Y:S02]  /*5360*/  SYNCS.PHASECHK.TRANS64.TRYWAIT P1, [R13+URZ+0x38], R6 ;  /* 0x000038060d0075a7 */ /* 0x000e64000802017f */
[----:B-1----:R-:W-:Y:S05]  /*5370*/  @!P1 BRA `(.L_x_109) ;  /* 0x00000010005c9947 */ /* 0x002fea0003800000 */
.L_x_134:
[----:B-1----:R-:W-:Y:S01]  /*5380*/  PRMT R6, R9, 0x9910, RZ ;  /* 0x0000991009067816 */ /* 0x002fe200000000ff */
[----:B0-----:R0:W-:Y:S03]  /*5390*/  @!P2 SYNCS.ARRIVE.TRANS64 RZ, [R13+URZ], R7 ;  /* 0x000000070dffa9a7 */ /* 0x0011e6000800003f */
[----:B------:R-:W-:-:S13]  /*53a0*/  ISETP.NE.AND P1, PT, R6, 0x2, PT ;  /* 0x000000020600780c */ /* 0x000fda0003f25270 */
[----:B0-----:R-:W-:Y:S05]  /*53b0*/  @P1 BRA `(.L_x_110) ;  /* 0x0000000000041947 */ /* 0x001fea0003800000 */
[----:B------:R-:W-:Y:S01]  /*53c0*/  BPT.TRAP 0x1 ;  /* 0x000000040000795c */ /* 0x000fe20000300000 */
.L_x_110:
[----:B------:R-:W-:Y:S05]  /*53d0*/  @P0 BRA `(.L_x_111) ;  /* 0x0000000000040947 */ /* 0x000fea0003800000 */
[----:B------:R-:W-:Y:S01]  /*53e0*/  BPT.TRAP 0x1 ;  /* 0x000000040000795c */ /* 0x000fe20000300000 */
.L_x_111:
[----:B------:R-:W-:Y:S01]  /*53f0*/  IMAD R6, R5, 0x4000, R14 ;  /* 0x0000400005067824 */ /* 0x000fe200078e020e */
[----:B------:R-:W-:Y:S01]  /*5400*/  R2UR UR34, R15 ;  /* 0x000000000f2272ca */ /* 0x000fe200000e0000 */
[----:B------:R-:W-:Y:S01]  /*5410*/  VIADD R20, R20, 0xffffffff ;  /* 0xffffffff14147836 */ /* 0x000fe20000000000 */
[----:B------:R-:W-:Y:S01]  /*5420*/  R2UR UR33, R13 ;  /* 0x000000000d2172ca */ /* 0x000fe200000e0000 */
[----:B------:R-:W-:Y:S01]  /*5430*/  UIADD3 UR6, UP0, UR22, 0xf0, URZ ;  /* 0x000000f016067890 */ /* 0x000fe2000ff1e03f */
[----:B------:R-:W-:Y:S01]  /*5440*/  R2UR UR24, R6 ;  /* 0x00000000061872ca */ /* 0x000fe200000e0000 */
[----:B------:R-:W-:Y:S01]  /*5450*/  IMAD R6, R5, 0x1000, R12 ;  /* 0x0000100005067824 */ /* 0x000fe200078e020c */
[----:B------:R-:W-:Y:S01]  /*5460*/  R2UR UR36, R19 ;  /* 0x00000000132472ca */ /* 0x000fe200000e0000 */
[----:B------:R-:W-:Y:S01]  /*5470*/  UIADD3 UR30, UP1, UR22, 0x1f0, URZ ;  /* 0x000001f0161e7890 */ /* 0x000fe2000ff3e03f */
[----:B------:R-:W-:Y:S01]  /*5480*/  R2UR UR35, R22 ;  /* 0x00000000162372ca */ /* 0x000fe200000e0000 */
[----:B------:R-:W-:Y:S01]  /*5490*/  IMAD R6, R6, 0x4, R14 ;  /* 0x0000000406067824 */ /* 0x000fe200078e020e */
[----:B------:R-:W-:Y:S01]  /*54a0*/  R2UR UR19, R18 ;  /* 0x00000000121372ca */ /* 0x000fe200000e0000 */
[----:B------:R-:W-:Y:S01]  /*54b0*/  UIADD3.X UR7, URZ, UR23, URZ, UP0, !UPT ;  /* 0x000000173f077290 */ /* 0x000fe200087fe43f */
[----:B------:R-:W-:Y:S01]  /*54c0*/  ISETP.GT.AND P3, PT, R20, 0x1, PT ;  /* 0x000000011400780c */ /* 0x000fe20003f64270 */
[----:B------:R-:W-:Y:S01]  /*54d0*/  UIADD3 UR26, UR34, 0x20, URZ ;  /* 0x00000020221a7890 */ /* 0x000fe2000fffe03f */
[----:B------:R-:W-:Y:S01]  /*54e0*/  R2UR UR8, R6 ;  /* 0x00000000060872ca */ /* 0x000fe200000e0000 */
[----:B------:R-:W-:Y:S01]  /*54f0*/  UIADD3.X UR31, URZ, UR23, URZ, UP1, !UPT ;  /* 0x000000173f1f7290 */ /* 0x000fe20008ffe43f */
[----:B------:R-:W-:Y:S01]  /*5500*/  VIADD R5, R5, 0x1 ;  /* 0x0000000105057836 */ /* 0x000fe20000000000 */
[----:B------:R-:W-:Y:S01]  /*5510*/  UIADD3 UR32, UR24, 0x180, URZ ;  /* 0x0000018018207890 */ /* 0x000fe2000fffe03f */
[----:B------:R-:W-:Y:S01]  /*5520*/  VIADD R15, R15, 0x40 ;  /* 0x000000400f0f7836 */ /* 0x000fe20000000000 */
[----:B------:R-:W-:Y:S01]  /*5530*/  UIADD3 UR24, UR24, 0x2180, URZ ;  /* 0x0000218018187890 */ /* 0x000fe2000fffe03f */
[----:B------:R-:W-:Y:S01]  /*5540*/  UMOV UR14, 0x0 ;  /* 0x00000000000e7882 */ /* 0x000fe20000000000 */
[----:B------:R-:W-:Y:S01]  /*5550*/  UMOV UR15, 0x10000000 ;  /* 0x10000000000f7882 */ /* 0x000fe20000000000 */
[----:B------:R-:W-:Y:S01]  /*5560*/  ISETP.NE.AND P1, PT, R5, 0x7, PT ;  /* 0x000000070500780c */ /* 0x000fe20003f25270 */
[----:B------:R-:W-:Y:S01]  /*5570*/  UMOV UR25, UR33 ;  /* 0x0000002100197c82 */ /* 0x000fe20008000000 */
[----:B------:R-:W-:Y:S01]  /*5580*/  UMOV UR28, UR36 ;  /* 0x00000024001c7c82 */ /* 0x000fe20008000000 */
[----:B------:R-:W-:-:S02]  /*5590*/  UMOV UR27, UR35 ;  /* 0x00000023001b7c82 */ /* 0x000fc40008000000 */
[----:B------:R-:W-:Y:S01]  /*55a0*/  UIADD3 UR16, UR8, 0x1c180, URZ ;  /* 0x0001c18008107890 */ /* 0x000fe2000fffe03f */
[----:B------:R0:W-:Y:S01]  /*55b0*/  UTMALDG.3D [UR32], [UR6], desc[UR14] ;  /* 0x00000e20060075b4 */ /* 0x0001e20008011000 */
[----:B------:R-:W-:Y:S01]  /*55c0*/  UIADD3 UR8, UR8, 0x1e180, URZ ;  /* 0x0001e18008087890 */ /* 0x000fe2000fffe03f */
[----:B------:R-:W-:Y:S01]  /*55d0*/  SEL R7, RZ, 0x1, P1 ;  /* 0x00000001ff077807 */ /* 0x000fe20000800000 */
[----:B------:R-:W-:Y:S01]  /*55e0*/  UMOV UR29, 0xf0000 ;  /* 0x000f0000001d7882 */ /* 0x000fe20000000000 */
[----:B------:R-:W-:Y:S01]  /*55f0*/  UMOV UR17, UR33 ;  /* 0x0000002100117c82 */ /* 0x000fe20008000000 */
[----:B------:R-:W-:Y:S01]  /*5600*/  UMOV UR18, UR34 ;  /* 0x0000002200127c82 */ /* 0x000fe20008000000 */
[----:B------:R-:W-:Y:S01]  /*5610*/  UMOV UR20, UR36 ;  /* 0x0000002400147c82 */ /* 0x000fe20008000000 */
[----:B------:R-:W-:Y:S01]  /*5620*/  UMOV UR9, UR33 ;  /* 0x0000002100097c82 */ /* 0x000fe20008000000 */
[----:B------:R-:W-:Y:S01]  /*5630*/  UMOV UR11, UR19 ;  /* 0x00000013000b7c82 */ /* 0x000fe20008000000 */
[----:B------:R-:W-:Y:S01]  /*5640*/  UMOV UR12, UR36 ;  /* 0x00000024000c7c82 */ /* 0x000fe20008000000 */
[----:B------:R0:W-:Y:S01]  /*5650*/  UTMALDG.3D [UR24], [UR6], desc[UR14] ;  /* 0x00000e18060075b4 */ /* 0x0001e20008011000 */
[----:B------:R-:W-:Y:S01]  /*5660*/  UMOV UR10, UR26 ;  /* 0x0000001a000a7c82 */ /* 0x000fe20008000000 */
[----:B------:R-:W-:-:S02]  /*5670*/  LOP3.LUT R4, R4, R7, RZ, 0x3c, !PT ;  /* 0x0000000704047212 */ /* 0x000fc400078e3cff */
[----:B------:R-:W-:Y:S01]  /*5680*/  SEL R5, R5, RZ, P1 ;  /* 0x000000ff05057207 */ /* 0x000fe20000800000 */
[----:B------:R0:W-:Y:S01]  /*5690*/  UTMALDG.3D.MULTICAST [UR16], [UR30], UR29, desc[UR14] ;  /* 0x00000e101e0073b4 */ /* 0x0001e2000801181d */
[----:B------:R0:W-:Y:S02]  /*56a0*/  UTMALDG.3D.MULTICAST [UR8], [UR30], UR29, desc[UR14] ;  /* 0x00000e081e0073b4 */ /* 0x0001e4000801181d */
[----:B0-----:R-:W-:Y:S05]  /*56b0*/  @P3 BRA `(.L_x_112) ;  /* 0xfffffffc00103947 */ /* 0x001fea000383ffff */
.L_x_108:
[----:B------:R-:W-:Y:S05]  /*56c0*/  BSYNC B1 ;  /* 0x0000000000017941 */ /* 0x000fea0003800000 */
.L_x_107:
[----:B------:R-:W2:Y:S01]  /*56d0*/  LDL.64 R24, [R1] ;  /* 0x0000000001187983 */ /* 0x000ea20000100a00 */
[----:B------:R-:W-:Y:S01]  /*56e0*/  LOP3.LUT P4, RZ, R10, 0xff, RZ, 0xc0, !PT ;  /* 0x000000ff0aff7812 */ /* 0x000fe2000788c0ff */
[----:B------:R-:W-:Y:S01]  /*56f0*/  VIADD R13, R8, UR40 ;  /* 0x00000028080d7c36 */ /* 0x000fe20008000000 */
[----:B------:R-:W-:Y:S01]  /*5700*/  ULDC.64 UR6, c[0x0][0x650] ;  /* 0x0001940000067ab9 */ /* 0x000fe20000000a00 */
[----:B------:R-:W-:Y:S01]  /*5710*/  IMAD.U32 R8, RZ, RZ, UR40 ;  /* 0x00000028ff087e24 */ /* 0x000fe2000f8e00ff */
[----:B------:R-:W-:Y:S01]  /*5720*/  UISETP.GE.U32.AND UP0, UPT, UR40, 0x7, UPT ;  /* 0x000000072800788c */ /* 0x000fe2000bf06070 */
[C---:B------:R-:W-:Y:S01]  /*5730*/  IMAD.WIDE.U32 R4, R13.reuse, 0x24924925, RZ ;  /* 0x249249250d047825 */ /* 0x040fe200078e00ff */
[----:B------:R-:W-:Y:S01]  /*5740*/  ISETP.GT.U32.AND P1, PT, R13, 0x6, PT ;  /* 0x000000060d00780c */ /* 0x000fe20003f24070 */
[----:B------:R-:W-:Y:S01]  /*5750*/  BSSY B1, `(.L_x_113) ;  /* 0x000006c000017945 */ /* 0x000fe20003800000 */
[----:B------:R-:W-:Y:S01]  /*5760*/  PRMT R10, RZ, 0x7610, R10 ;  /* 0x00007610ff0a7816 */ /* 0x000fe2000000000a */
[----:B------:R-:W-:Y:S01]  /*5770*/  IMAD.MOV.U32 R22, RZ, RZ, -0x1 ;  /* 0xffffffffff167424 */ /* 0x000fe200078e00ff */
[----:B------:R-:W-:Y:S01]  /*5780*/  ISETP.LT.U32.AND P1, PT, R8, 0x7, P1 ;  /* 0x000000070800780c */ /* 0x000fe20000f21070 */
[----:B------:R-:W-:Y:S01]  /*5790*/  IMAD.MOV.U32 R18, RZ, RZ, -0x1 ;  /* 0xffffffffff127424 */ /* 0x000fe200078e00ff */
[----:B------:R-:W-:Y:S01]  /*57a0*/  PLOP3.LUT P3, PT, PT, PT, UP0, 0x80, 0x0 ;  /* 0x000000000000781c */ /* 0x000fe20003f6f008 */
[----:B------:R-:W0:Y:S01]  /*57b0*/  @P4 S2R R7, SR_CgaCtaId ;  /* 0x0000000000074919 */ /* 0x000e220000008800 */
[----:B------:R-:W-:Y:S01]  /*57c0*/  SEL R4, RZ, 0x1, !P1 ;  /* 0x00000001ff047807 */ /* 0x000fe20004800000 */
[----:B------:R-:W-:Y:S01]  /*57d0*/  IMAD.MOV.U32 R19, RZ, RZ, -0x1 ;  /* 0xffffffffff137424 */ /* 0x000fe200078e00ff */
[----:B------:R-:W-:-:S02]  /*57e0*/  @P4 MOV R6, 0x400 ;  /* 0x0000040000064802 */ /* 0x000fc40000000f00 */
[----:B------:R-:W-:Y:S02]  /*57f0*/  LOP3.LUT R3, R3, R4, RZ, 0x3c, !PT ;  /* 0x0000000403037212 */ /* 0x000fe400078e3cff */
[----:B------:R-:W-:Y:S02]  /*5800*/  PRMT R4, RZ, 0x7610, R4 ;  /* 0x00007610ff047816 */ /* 0x000fe40000000004 */
[----:B0-----:R-:W-:Y:S01]  /*5810*/  @P4 LEA R6, R7, R6, 0x18 ;  /* 0x0000000607064211 */ /* 0x001fe200078ec0ff */
[----:B------:R-:W-:-:S03]  /*5820*/  IMAD.IADD R7, R13, 0x1, -R5 ;  /* 0x000000010d077824 */ /* 0x000fc600078e0a05 */
[----:B------:R0:W-:Y:S02]  /*5830*/  @P4 SYNCS.ARRIVE.TRANS64.A1T0 RZ, [R6+URZ+0xa8], RZ ;  /* 0x0000a8ff06ff49a7 */ /* 0x0001e4000810003f */
[----:B------:R-:W-:-:S04]  /*5840*/  LEA.HI R7, R7, R5, RZ, 0x1f ;  /* 0x0000000507077211 */ /* 0x000fc800078ff8ff */
[----:B------:R-:W-:-:S04]  /*5850*/  SHF.R.U32.HI R8, RZ, 0x2, R7 ;  /* 0x00000002ff087819 */ /* 0x000fc80000011607 */
[----:B------:R-:W-:Y:S01]  /*5860*/  @P3 LOP3.LUT R3, R3, 0x1, R8, 0x78, !PT ;  /* 0x0000000103033812 */ /* 0x000fe200078e7808 */
[----:B------:R-:W-:Y:S01]  /*5870*/  IMAD R8, R8, -0x7, R13 ;  /* 0xfffffff908087824 */ /* 0x000fe200078e020d */
[----:B--2---:R-:W-:-:S05]  /*5880*/  IADD3 R16, P1, R16, R24, RZ ;  /* 0x0000001810107210 */ /* 0x004fca0007f3e0ff */
[----:B------:R-:W-:Y:S01]  /*5890*/  IMAD.X R17, R17, 0x1, R0, P1 ;  /* 0x0000000111117824 */ /* 0x000fe200008e0600 */
[----:B------:R-:W-:-:S04]  /*58a0*/  ISETP.GE.U32.AND P1, PT, R16, UR6, PT ;  /* 0x0000000610007c0c */ /* 0x000fc8000bf26070 */
[----:B------:R-:W-:-:S13]  /*58b0*/  ISETP.GE.U32.AND.EX P1, PT, R17, UR7, PT, P1 ;  /* 0x0000000711007c0c */ /* 0x000fda000bf26110 */
[----:B0-----:R-:W-:Y:S05]  /*58c0*/  @P1 BRA `(.L_x_114) ;  /* 0x0000000400501947 */ /* 0x001fea0003800000 */
[----:B------:R-:W0:Y:S01]  /*58d0*/  S2R R13, SR_CTAID.X ;  /* 0x00000000000d7919 */ /* 0x000e220000002500 */
[----:B------:R-:W-:Y:S01]  /*58e0*/  ULDC.64 UR6, c[0x0][0x628] ;  /* 0x00018a0000067ab9 */ /* 0x000fe20000000a00 */
[----:B------:R-:W-:Y:S01]  /*58f0*/  ULDC UR9, c[0x0][0x630] ;  /* 0x00018c0000097ab9 */ /* 0x000fe20000000800 */
[----:B------:R-:W-:Y:S01]  /*5900*/  ISETP.NE.U32.AND P1, PT, RZ, UR6, PT ;  /* 0x00000006ff007c0c */ /* 0x000fe2000bf25070 */
[----:B------:R-:W1:Y:S01]  /*5910*/  S2R R14, SR_CTAID.Y ;  /* 0x00000000000e7919 */ /* 0x000e620000002600 */
[----:B------:R-:W-:Y:S01]  /*5920*/  ULDC UR10, c[0x0][0x150] ;  /* 0x00005400000a7ab9 */ /* 0x000fe20000000800 */
[----:B------:R-:W-:Y:S01]  /*5930*/  IMAD.MOV.U32 R4, RZ, RZ, R16 ;  /* 0x000000ffff047224 */ /* 0x000fe200078e0010 */
[----:B------:R-:W-:Y:S01]  /*5940*/  ISETP.NE.AND.EX P1, PT, RZ, UR7, PT, P1 ;  /* 0x00000007ff007c0c */ /* 0x000fe2000bf25310 */
[----:B------:R-:W-:Y:S01]  /*5950*/  IMAD.MOV.U32 R5, RZ, RZ, R17 ;  /* 0x000000ffff057224 */ /* 0x000fe200078e0011 */
[----:B0-----:R-:W-:-:S11]  /*5960*/  I2FP.F32.U32 R18, R13 ;  /* 0x0000000d00127245 */ /* 0x001fd60000201000 */
[----:B------:R-:W-:Y:S05]  /*5970*/  @!P1 BRA `(.L_x_115) ;  /* 0x0000000000289947 */ /* 0x000fea0003800000 */
[----:B------:R-:W-:Y:S02]  /*5980*/  ULDC UR8, c[0x0][0x634] ;  /* 0x00018d0000087ab9 */ /* 0x000fe40000000800 */
[----:B------:R-:W-:-:S05]  /*5990*/  IADD3 R5, P1, R16, UR8, RZ ;  /* 0x0000000810057c10 */ /* 0x000fca000ff3e0ff */
[----:B------:R-:W-:-:S04]  /*59a0*/  IMAD.X R15, RZ, RZ, R17, P1 ;  /* 0x000000ffff0f7224 */ /* 0x000fc800008e0611 */
[----:B------:R-:W-:-:S04]  /*59b0*/  IMAD.WIDE.U32 R6, R15, UR6, RZ ;  /* 0x000000060f067c25 */ /* 0x000fc8000f8e00ff */
[----:B------:R-:W-:-:S04]  /*59c0*/  IMAD.WIDE.U32 R6, P1, R5, UR7, R6 ;  /* 0x0000000705067c25 */ /* 0x000fc8000f820006 */
[----:B------:R-:W-:-:S04]  /*59d0*/  IMAD.WIDE.U32 R4, R5, UR6, RZ ;  /* 0x0000000605047c25 */ /* 0x000fc8000f8e00ff */
[----:B------:R-:W-:Y:S01]  /*59e0*/  IMAD.MOV.U32 R4, RZ, RZ, R7 ;  /* 0x000000ffff047224 */ /* 0x000fe200078e0007 */
[----:B------:R-:W-:Y:S01]  /*59f0*/  IADD3 RZ, P3, R5, R6, RZ ;  /* 0x0000000605ff7210 */ /* 0x000fe20007f7e0ff */
[----:B------:R-:W-:-:S04]  /*5a00*/  IMAD.X R5, RZ, RZ, RZ, P1 ;  /* 0x000000ffff057224 */ /* 0x000fc800008e06ff */
[----:B------:R-:W-:-:S08]  /*5a10*/  IMAD.WIDE.U32.X R4, R15, UR7, R4, P3 ;  /* 0x000000070f047c25 */ /* 0x000fd000098e0404 */
.L_x_115:
[--C-:B------:R-:W-:Y:S01]  /*5a20*/  SHF.R.U64 R19, R4, UR9, R5.reuse ;  /* 0x0000000904137c19 */ /* 0x100fe20008001205 */
[----:B------:R-:W-:Y:S01]  /*5a30*/  FMUL R18, R18, UR10 ;  /* 0x0000000a12127c20 */ /* 0x000fe20008400000 */
[----:B------:R-:W-:Y:S01]  /*5a40*/  SHF.R.U32.HI R4, RZ, UR9, R5 ;  /* 0x00000009ff047c19 */ /* 0x000fe20008011605 */
[----:B------:R-:W0:Y:S01]  /*5a50*/  LDC R6, c[0x0][0x144] ;  /* 0x00005100ff067b82 */ /* 0x000e220000000800 */
[----:B------:R-:W-:Y:S01]  /*5a60*/  IADD3 R5, P1, RZ, -R19, RZ ;  /* 0x80000013ff057210 */ /* 0x000fe20007f3e0ff */
[----:B------:R-:W-:Y:S01]  /*5a70*/  ULDC UR8, c[0x0][0x154] ;  /* 0x0000550000087ab9 */ /* 0x000fe20000000800 */
[----:B-1----:R-:W-:Y:S01]  /*5a80*/  I2FP.F32.U32 R7, R14 ;  /* 0x0000000e00077245 */ /* 0x002fe20000201000 */
[----:B------:R-:W1:Y:S01]  /*5a90*/  F2I.U32.TRUNC.NTZ R18, R18 ;  /* 0x0000001200127305 */ /* 0x000e62000020f000 */
[----:B------:R-:W-:Y:S01]  /*5aa0*/  ULDC.64 UR6, c[0x0][0x620] ;  /* 0x0001880000067ab9 */ /* 0x000fe20000000a00 */
[----:B------:R-:W-:Y:S01]  /*5ab0*/  IMAD.X R4, RZ, RZ, ~R4, P1 ;  /* 0x000000ffff047224 */ /* 0x000fe200008e0e04 */
[----:B------:R-:W-:Y:S01]  /*5ac0*/  ISETP.NE.AND P4, PT, R2, 0x1, PT ;  /* 0x000000010200780c */ /* 0x000fe20003f85270 */
[----:B------:R-:W-:Y:S01]  /*5ad0*/  FMUL R20, R7, UR8 ;  /* 0x0000000807147c20 */ /* 0x000fe20008400000 */
[----:B------:R-:W2:Y:S01]  /*5ae0*/  LDC R21, c[0x0][0x148] ;  /* 0x00005200ff157b82 */ /* 0x000ea20000000800 */
[----:B------:R-:W-:Y:S01]  /*5af0*/  IMAD R4, R4, UR6, RZ ;  /* 0x0000000604047c24 */ /* 0x000fe2000f8e02ff */
[----:B------:R-:W-:-:S02]  /*5b00*/  ULDC.64 UR8, c[0x0][0x640] ;  /* 0x0001900000087ab9 */ /* 0x000fc40000000a00 */
[----:B------:R-:W-:Y:S01]  /*5b10*/  ISETP.NE.U32.AND P1, PT, RZ, UR8, PT ;  /* 0x00000008ff007c0c */ /* 0x000fe2000bf25070 */
[----:B------:R-:W3:Y:S01]  /*5b20*/  F2I.U32.TRUNC.NTZ R20, R20 ;  /* 0x0000001400147305 */ /* 0x000ee2000020f000 */
[C---:B------:R-:W-:Y:S02]  /*5b30*/  IMAD R7, R5.reuse, UR7, R4 ;  /* 0x0000000705077c24 */ /* 0x040fe4000f8e0204 */
[----:B------:R-:W-:Y:S01]  /*5b40*/  IMAD.WIDE.U32 R4, R5, UR6, R16 ;  /* 0x0000000605047c25 */ /* 0x000fe2000f8e0010 */
[----:B------:R-:W-:Y:S01]  /*5b50*/  ULDC UR6, c[0x0][0x618] ;  /* 0x0001860000067ab9 */ /* 0x000fe20000000800 */
[----:B------:R-:W-:Y:S02]  /*5b60*/  ISETP.NE.AND.EX P1, PT, RZ, UR9, PT, P1 ;  /* 0x00000009ff007c0c */ /* 0x000fe4000bf25310 */
[----:B------:R-:W-:Y:S02]  /*5b70*/  IMAD.IADD R5, R5, 0x1, R7 ;  /* 0x0000000105057824 */ /* 0x000fe400078e0207 */
[----:B-1----:R-:W-:-:S03]  /*5b80*/  IMAD.MOV R18, RZ, RZ, -R18 ;  /* 0x000000ffff127224 */ /* 0x002fc600078e0a12 */
[----:B------:R-:W-:Y:S01]  /*5b90*/  SHF.R.U64 R15, R4, UR6, R5 ;  /* 0x00000006040f7c19 */ /* 0x000fe20008001205 */
[----:B0-----:R-:W-:Y:S01]  /*5ba0*/  IMAD R13, R6, R18, R13 ;  /* 0x00000012060d7224 */ /* 0x001fe200078e020d */
[----:B------:R-:W-:Y:S01]  /*5bb0*/  SHF.R.U32.HI R4, RZ, UR6, R5 ;  /* 0x00000006ff047c19 */ /* 0x000fe20008011605 */
[----:B------:R-:W-:Y:S01]  /*5bc0*/  ULDC UR6, c[0x0][0x608] ;  /* 0x0001820000067ab9 */ /* 0x000fe20000000800 */
[----:B---3--:R-:W-:Y:S02]  /*5bd0*/  IMAD.MOV R6, RZ, RZ, -R20 ;  /* 0x000000ffff067224 */ /* 0x008fe400078e0a14 */
[--C-:B------:R-:W-:Y:S02]  /*5be0*/  SHF.R.U64 R18, R15, UR6, R4.reuse ;  /* 0x000000060f127c19 */ /* 0x100fe40008001204 */
[----:B------:R-:W-:Y:S01]  /*5bf0*/  SHF.R.U32.HI R5, RZ, UR6, R4 ;  /* 0x00000006ff057c19 */ /* 0x000fe20008011604 */
[----:B------:R-:W-:Y:S01]  /*5c00*/  ULDC UR6, c[0x0][0x658] ;  /* 0x0001960000067ab9 */ /* 0x000fe20000000800 */
[----:B--2---:R-:W-:-:S02]  /*5c10*/  @P4 IMAD R13, R21, R6, R14 ;  /* 0x00000006150d4224 */ /* 0x004fc400078e020e */
[--C-:B------:R-:W-:Y:S02]  /*5c20*/  SHF.R.U64 R14, R18, UR6, R5.reuse ;  /* 0x00000006120e7c19 */ /* 0x100fe40008001205 */
[----:B------:R-:W-:-:S03]  /*5c30*/  SHF.R.U32.HI R21, RZ, UR6, R5 ;  /* 0x00000006ff157c19 */ /* 0x000fc60008011605 */
[----:B------:R-:W-:Y:S02]  /*5c40*/  IMAD.MOV.U32 R6, RZ, RZ, R14 ;  /* 0x000000ffff067224 */ /* 0x000fe400078e000e */
[----:B------:R-:W-:Y:S01]  /*5c50*/  IMAD.MOV.U32 R5, RZ, RZ, R21 ;  /* 0x000000ffff057224 */ /* 0x000fe200078e0015 */
[----:B------:R-:W-:Y:S06]  /*5c60*/  @!P1 BRA `(.L_x_116) ;  /* 0x00000000002c9947 */ /* 0x000fec0003800000 */
        /* <DEDUP_REMOVED lines=9> */
[----:B------:R-:W-:-:S04]  /*5d00*/  IMAD.WIDE.U32.X R4, R21, UR9, R4, P3 ;  /* 0x0000000915047c25 */ /* 0x000fc800098e0404 */
[----:B------:R-:W-:-:S07]  /*5d10*/  IMAD.MOV.U32 R6, RZ, RZ, R4 ;  /* 0x000000ffff067224 */ /* 0x000fce00078e0004 */
.L_x_116:
[----:B------:R-:W-:Y:S01]  /*5d20*/  ULDC UR6, c[0x0][0x648] ;  /* 0x0001920000067ab9 */ /* 0x000fe20000000800 */
[----:B------:R-:W-:Y:S01]  /*5d30*/  LOP3.LUT R4, R18, UR13, RZ, 0xc0, !PT ;  /* 0x0000000d12047c12 */ /* 0x000fe2000f8ec0ff */
[----:B------:R-:W-:Y:S01]  /*5d40*/  ULDC UR7, c[0x0][0x610] ;  /* 0x0001840000077ab9 */ /* 0x000fe20000000800 */
[----:B------:R-:W-:Y:S01]  /*5d50*/  SHF.R.U64 R5, R6, UR6, R5 ;  /* 0x0000000606057c19 */ /* 0x000fe20008001205 */
[----:B------:R-:W-:Y:S01]  /*5d60*/  ULDC UR6, c[0x0][0x638] ;  /* 0x00018e0000067ab9 */ /* 0x000fe20000000800 */
[----:B------:R-:W-:-:S03]  /*5d70*/  LOP3.LUT R15, R15, UR4, RZ, 0xc0, !PT ;  /* 0x000000040f0f7c12 */ /* 0x000fc6000f8ec0ff */
[----:B------:R-:W-:Y:S02]  /*5d80*/  IMAD.MOV R7, RZ, RZ, -R5 ;  /* 0x000000ffff077224 */ /* 0x000fe400078e0a05 */
[----:B------:R-:W-:Y:S02]  /*5d90*/  IMAD R4, R5, UR5, R4 ;  /* 0x0000000505047c24 */ /* 0x000fe4000f8e0204 */
[----:B------:R-:W-:Y:S01]  /*5da0*/  IMAD R14, R7, UR6, R14 ;  /* 0x00000006070e7c24 */ /* 0x000fe2000f8e020e */
[----:B------:R-:W-:Y:S01]  /*5db0*/  ULDC UR6, c[0x0][0x600] ;  /* 0x0001800000067ab9 */ /* 0x000fe20000000800 */
[----:B------:R-:W-:Y:S02]  /*5dc0*/  IMAD R13, R4, UR7, R13 ;  /* 0x00000007040d7c24 */ /* 0x000fe4000f8e020d */
[----:B------:R-:W-:Y:S02]  /*5dd0*/  IMAD R14, R14, UR6, R15 ;  /* 0x000000060e0e7c24 */ /* 0x000fe4000f8e020f */
[----:B------:R-:W-:-:S03]  /*5de0*/  IMAD.MOV.U32 R4, RZ, RZ, 0x1 ;  /* 0x00000001ff047424 */ /* 0x000fc600078e00ff */
[----:B------:R-:W-:Y:S02]  /*5df0*/  SEL R18, R14, R13, !P4 ;  /* 0x0000000d0e127207 */ /* 0x000fe40006000000 */
[----:B------:R-:W-:-:S07]  /*5e00*/  SEL R22, R13, R14, !P4 ;  /* 0x0000000e0d167207 */ /* 0x000fce0006000000 */
.L_x_114:
[----:B------:R-:W-:Y:S05]  /*5e10*/  BSYNC B1 ;  /* 0x0000000000017941 */ /* 0x000fea0003800000 */
.L_x_113:
[----:B------:R-:W-:-:S13]  /*5e20*/  LOP3.LUT P1, RZ, R4, 0xff, RZ, 0xc0, !PT ;  /* 0x000000ff04ff7812 */ /* 0x000fda000782c0ff */
[----:B------:R-:W-:Y:S05]  /*5e30*/  @P1 BRA `(.L_x_117) ;  /* 0xfffffff000fc1947 */ /* 0x000fea000383ffff */
[----:B------:R-:W-:Y:S05]  /*5e40*/  BSYNC B0 ;  /* 0x0000000000007941 */ /* 0x000fea0003800000 */
.L_x_105:
[----:B------:R-:W-:-:S03]  /*5e50*/  UMOV UR6, 0xffffffff ;  /* 0xffffffff00067882 */ /* 0x000fc60000000000 */
[----:B------:R-:W-:Y:S05]  /*5e60*/  BRA.DIV UR6, `(.L_x_118) ;  /* 0x0000000606b47947 */ /* 0x000fea000b800000 */
[----:B------:R-:W-:-:S13]  /*5e70*/  ELECT P6, URZ, PT ;  /* 0x00000000003f782f */ /* 0x000fda00038c0000 */
.L_x_137:
[----:B------:R-:W-:Y:S04]  /*5e80*/  BSSY B0, `(.L_x_119) ;  /* 0x0000046000007945 */ /* 0x000fe80003800000 */
[----:B------:R-:W-:Y:S05]  /*5e90*/  @!P6 BRA `(.L_x_120) ;  /* 0x000000040010e947 */ /* 0x000fea0003800000 */
[----:B------:R-:W-:-:S04]  /*5ea0*/  LOP3.LUT R23, R23, 0x2, RZ, 0xfc, !PT ;  /* 0x0000000217177812 */ /* 0x000fc800078efcff */
[----:B------:R-:W-:-:S13]  /*5eb0*/  ISETP.NE.AND P0, PT, R23, 0x3, PT ;  /* 0x000000031700780c */ /* 0x000fda0003f05270 */
[----:B------:R-:W-:Y:S05]  /*5ec0*/  @!P0 BRA `(.L_x_121) ;  /* 0x0000000000048947 */ /* 0x000fea0003800000 */
[----:B------:R-:W-:Y:S01]  /*5ed0*/  BPT.TRAP 0x1 ;  /* 0x000000040000795c */ /* 0x000fe20000300000 */
.L_x_121:
[----:B------:R-:W0:Y:S01]  /*5ee0*/  S2R R5, SR_CgaCtaId ;  /* 0x0000000000057919 */ /* 0x000e220000008800 */
[----:B------:R-:W-:Y:S02]  /*5ef0*/  MOV R0, 0x400 ;  /* 0x0000040000007802 */ /* 0x000fe40000000f00 */
[----:B------:R-:W-:Y:S02]  /*5f00*/  SHF.L.U32 R2, R3, 0x1f, RZ ;  /* 0x0000001f03027819 */ /* 0x000fe400000006ff */
[----:B0-----:R-:W-:-:S05]  /*5f10*/  LEA R5, R5, R0, 0x18 ;  /* 0x0000000005057211 */ /* 0x001fca00078ec0ff */
[----:B------:R-:W-:-:S04]  /*5f20*/  VIADD R5, R5, 0x38 ;  /* 0x0000003805057836 */ /* 0x000fc80000000000 */
[C---:B------:R-:W-:Y:S02]  /*5f30*/  IMAD R7, R8.reuse, 0x8, R5 ;  /* 0x0000000808077824 */ /* 0x040fe400078e0205 */
[----:B------:R-:W-:Y:S02]  /*5f40*/  VIADD R8, R8, 0x1 ;  /* 0x0000000108087836 */ /* 0x000fe40000000000 */
[----:B------:R-:W0:Y:S03]  /*5f50*/  SYNCS.PHASECHK.TRANS64.TRYWAIT P0, [R7+URZ], R2 ;  /* 0x00000002070075a7 */ /* 0x000e26000800017f */
[----:B------:R-:W-:-:S04]  /*5f60*/  ISETP.NE.AND P1, PT, R8, 0x7, PT ;  /* 0x000000070800780c */ /* 0x000fc80003f25270 */
[----:B------:R-:W-:Y:S02]  /*5f70*/  SEL R0, RZ, 0x1, P1 ;  /* 0x00000001ff007807 */ /* 0x000fe40000800000 */
[----:B------:R-:W-:Y:S02]  /*5f80*/  SEL R8, R8, RZ, P1 ;  /* 0x000000ff08087207 */ /* 0x000fe40000800000 */
[----:B------:R-:W-:-:S03]  /*5f90*/  LOP3.LUT R9, R3, R0, RZ, 0x3c, !PT ;  /* 0x0000000003097212 */ /* 0x000fc600078e3cff */
[----:B------:R-:W-:Y:S01]  /*5fa0*/  IMAD R6, R8, 0x8, R5 ;  /* 0x0000000808067824 */ /* 0x000fe200078e0205 */
[----:B------:R-:W-:Y:S01]  /*5fb0*/  SHF.L.U32 R3, R9, 0x1f, RZ ;  /* 0x0000001f09037819 */ /* 0x000fe200000006ff */
[----:B0-----:R-:W-:Y:S06]  /*5fc0*/  @!P0 BRA `(.L_x_122) ;  /* 0x00000004007c8947 */ /* 0x001fec0003800000 */
.L_x_138:
[----:B------:R-:W1:Y:S01]  /*5fd0*/  SYNCS.PHASECHK.TRANS64.TRYWAIT P0, [R6+URZ], R3 ;  /* 0x00000003060075a7 */ /* 0x000e62000800017f */
[----:B------:R-:W-:-:S05]  /*5fe0*/  VIADD R0, R8, 0x1 ;  /* 0x0000000108007836 */ /* 0x000fca0000000000 */
[----:B------:R-:W-:-:S04]  /*5ff0*/  ISETP.NE.AND P1, PT, R0, 0x7, PT ;  /* 0x000000070000780c */ /* 0x000fc80003f25270 */
[----:B0-----:R-:W-:Y:S02]  /*6000*/  SEL R2, RZ, 0x1, P1 ;  /* 0x00000001ff027807 */ /* 0x001fe40000800000 */
[----:B------:R-:W-:Y:S02]  /*6010*/  SEL R0, R0, RZ, P1 ;  /* 0x000000ff00007207 */ /* 0x000fe40000800000 */
[----:B------:R-:W-:-:S03]  /*6020*/  LOP3.LUT R9, R9, R2, RZ, 0x3c, !PT ;  /* 0x0000000209097212 */ /* 0x000fc600078e3cff */
[----:B------:R-:W-:Y:S01]  /*6030*/  IMAD R7, R0, 0x8, R5 ;  /* 0x0000000800077824 */ /* 0x000fe200078e0205 */
[----:B------:R-:W-:Y:S01]  /*6040*/  SHF.L.U32 R4, R9, 0x1f, RZ ;  /* 0x0000001f09047819 */ /* 0x000fe200000006ff */
[----:B-1----:R-:W-:Y:S06]  /*6050*/  @!P0 BRA `(.L_x_123) ;  /* 0x00000004006c8947 */ /* 0x002fec0003800000 */
.L_x_139:
[----:B------:R-:W1:Y:S01]  /*6060*/  SYNCS.PHASECHK.TRANS64.TRYWAIT P0, [R7+URZ], R4 ;  /* 0x00000004070075a7 */ /* 0x000e62000800017f */
[----:B------:R-:W-:-:S05]  /*6070*/  VIADD R0, R0, 0x1 ;  /* 0x0000000100007836 */ /* 0x000fca0000000000 */
[----:B------:R-:W-:-:S04]  /*6080*/  ISETP.NE.AND P1, PT, R0, 0x7, PT ;  /* 0x000000070000780c */ /* 0x000fc80003f25270 */
[----:B------:R-:W-:Y:S02]  /*6090*/  SEL R2, RZ, 0x1, P1 ;  /* 0x00000001ff027807 */ /* 0x000fe40000800000 */
[----:B------:R-:W-:Y:S02]  /*60a0*/  SEL R0, R0, RZ, P1 ;  /* 0x000000ff00007207 */ /* 0x000fe40000800000 */
[----:B------:R-:W-:-:S03]  /*60b0*/  LOP3.LUT R9, R9, R2, RZ, 0x3c, !PT ;  /* 0x0000000209097212 */ /* 0x000fc600078e3cff */
[----:B0-----:R-:W-:Y:S01]  /*60c0*/  IMAD R6, R0, 0x8, R5 ;  /* 0x0000000800067824 */ /* 0x001fe200078e0205 */
[----:B------:R-:W-:Y:S01]  /*60d0*/  SHF.L.U32 R3, R9, 0x1f, RZ ;  /* 0x0000001f09037819 */ /* 0x000fe200000006ff */
[----:B-1----:R-:W-:Y:S06]  /*60e0*/  @!P0 BRA `(.L_x_124) ;  /* 0x00000004005c8947 */ /* 0x002fec0003800000 */
.L_x_140:
        /* <DEDUP_REMOVED lines=9> */
.L_x_141:
        /* <DEDUP_REMOVED lines=9> */
.L_x_142:
[----:B------:R-:W1:Y:S01]  /*6210*/  SYNCS.PHASECHK.TRANS64.TRYWAIT P0, [R6+URZ], R3 ;  /* 0x00000003060075a7 */ /* 0x000e62000800017f */
[----:B------:R-:W-:-:S05]  /*6220*/  VIADD R0, R0, 0x1 ;  /* 0x0000000100007836 */ /* 0x000fca0000000000 */
[----:B------:R-:W-:-:S04]  /*6230*/  ISETP.NE.AND P1, PT, R0, 0x7, PT ;  /* 0x000000070000780c */ /* 0x000fc80003f25270 */
[----:B------:R-:W-:Y:S02]  /*6240*/  SEL R2, RZ, 0x1, P1 ;  /* 0x00000001ff027807 */ /* 0x000fe40000800000 */
[----:B------:R-:W-:Y:S02]  /*6250*/  SEL R0, R0, RZ, P1 ;  /* 0x000000ff00007207 */ /* 0x000fe40000800000 */
[----:B------:R-:W-:Y:S01]  /*6260*/  LOP3.LUT R2, R9, R2, RZ, 0x3c, !PT ;  /* 0x0000000209027212 */ /* 0x000fe200078e3cff */
[----:B-1----:R-:W-:Y:S06]  /*6270*/  @!P0 BRA `(.L_x_127) ;  /* 0x0000000400348947 */ /* 0x002fec0003800000 */
.L_x_143:
[----:B------:R-:W-:Y:S01]  /*6280*/  IMAD R5, R0, 0x8, R5 ;  /* 0x0000000800057824 */ /* 0x000fe200078e0205 */
[----:B------:R-:W-:-:S07]  /*6290*/  SHF.L.U32 R0, R2, 0x1f, RZ ;  /* 0x0000001f02007819 */ /* 0x000fce00000006ff */
.L_x_128:
[----:B--2---:R2:W3:Y:S02]  /*62a0*/  SYNCS.PHASECHK.TRANS64.TRYWAIT P0, [R5+URZ], R0 ;  /* 0x00000000050075a7 */ /* 0x0044e4000800017f */
[----:B---3--:R-:W-:Y:S05]  /*62b0*/  @!P0 NANOSLEEP.SYNCS 0x989680 ;  /* 0x009896800000895d */ /* 0x008fea0003900000 */
[----:B------:R-:W3:Y:S02]  /*62c0*/  @!P0 SYNCS.PHASECHK.TRANS64 P0, [R5+URZ], R0 ;  /* 0x00000000050085a7 */ /* 0x000ee4000800007f */
[----:B---3--:R-:W-:Y:S05]  /*62d0*/  @!P0 BRA `(.L_x_128) ;  /* 0xfffffffc00f08947 */ /* 0x008fea000383ffff */
.L_x_120:
[----:B------:R-:W-:Y:S05]  /*62e0*/  BSYNC B0 ;  /* 0x0000000000007941 */ /* 0x000fea0003800000 */
.L_x_119:
[----:B------:R-:W-:Y:S05]  /*62f0*/  EXIT ;  /* 0x000000000000794d */ /* 0x000fea0003800000 */
.L_x_19:
[----:B0-----:R-:W-:-:S04]  /*6300*/  IMAD.U32 R3, RZ, RZ, UR43 ;  /* 0x0000002bff037e24 */ /* 0x001fc8000f8e00ff */
[----:B------:R0:W1:Y:S03]  /*6310*/  SYNCS.PHASECHK.TRANS64.TRYWAIT P0, [R3+URZ+-0x8], R0 ;  /* 0xfffff800030075a7 */ /* 0x000066000800017f */
[----:B-1----:R-:W-:Y:S05]  /*6320*/  @!P0 NANOSLEEP.SYNCS 0x989680 ;  /* 0x009896800000895d */ /* 0x002fea0003900000 */
[----:B------:R-:W1:Y:S02]  /*6330*/  @!P0 SYNCS.PHASECHK.TRANS64 P0, [R3+URZ+-0x8], R0 ;  /* 0xfffff800030085a7 */ /* 0x000e64000800007f */
[----:B-1----:R-:W-:Y:S05]  /*6340*/  @!P0 BRA `(.L_x_19) ;  /* 0xfffffffc00ec8947 */ /* 0x002fea000383ffff */
[----:B------:R-:W-:Y:S05]  /*6350*/  BRA `(.L_x_129) ;  /* 0xffffffb4005c7947 */ /* 0x000fea000383ffff */
.L_x_24:
[----:B-1----:R1:W2:Y:S02]  /*6360*/  SYNCS.PHASECHK.TRANS64.TRYWAIT P1, [R3+URZ], R0 ;  /* 0x00000000030075a7 */ /* 0x0022a4000802017f */
[----:B--2---:R-:W-:Y:S05]  /*6370*/  @!P1 NANOSLEEP.SYNCS 0x989680 ;  /* 0x009896800000995d */ /* 0x004fea0003900000 */
[----:B------:R-:W2:Y:S02]  /*6380*/  @!P1 SYNCS.PHASECHK.TRANS64 P1, [R3+URZ], R0 ;  /* 0x00000000030095a7 */ /* 0x000ea4000802007f */
[----:B--2---:R-:W-:Y:S05]  /*6390*/  @!P1 BRA `(.L_x_24) ;  /* 0xfffffffc00f09947 */ /* 0x004fea000383ffff */
[----:B------:R-:W-:Y:S05]  /*63a0*/  BRA `(.L_x_23) ;  /* 0xffffffb400c87947 */ /* 0x000fea000383ffff */
.L_x_29:
[----:B-1----:R-:W-:-:S04]  /*63b0*/  IMAD.U32 R5, RZ, RZ, UR4 ;  /* 0x00000004ff057e24 */ /* 0x002fc8000f8e00ff */
[----:B------:R1:W2:Y:S03]  /*63c0*/  SYNCS.PHASECHK.TRANS64.TRYWAIT P1, [R5+URZ], R4 ;  /* 0x00000004050075a7 */ /* 0x0002a6000802017f */
[----:B--2---:R-:W-:Y:S05]  /*63d0*/  @!P1 NANOSLEEP.SYNCS 0x989680 ;  /* 0x009896800000995d */ /* 0x004fea0003900000 */
[----:B------:R-:W2:Y:S02]  /*63e0*/  @!P1 SYNCS.PHASECHK.TRANS64 P1, [R5+URZ], R4 ;  /* 0x00000004050095a7 */ /* 0x000ea4000802007f */
[----:B--2---:R-:W-:Y:S05]  /*63f0*/  @!P1 BRA `(.L_x_29) ;  /* 0xfffffffc00ec9947 */ /* 0x004fea000383ffff */
[----:B------:R-:W-:Y:S05]  /*6400*/  BRA `(.L_x_28) ;  /* 0xffffffb800f07947 */ /* 0x000fea000383ffff */
.L_x_37:
[----:B0-----:R-:W-:-:S04]  /*6410*/  IMAD.U32 R3, RZ, RZ, UR43 ;  /* 0x0000002bff037e24 */ /* 0x001fc8000f8e00ff */
[----:B------:R0:W1:Y:S03]  /*6420*/  SYNCS.PHASECHK.TRANS64.TRYWAIT P0, [R3+URZ+0x8], R0 ;  /* 0x00000800030075a7 */ /* 0x000066000800017f */
[----:B-1----:R-:W-:Y:S05]  /*6430*/  @!P0 NANOSLEEP.SYNCS 0x989680 ;  /* 0x009896800000895d */ /* 0x002fea0003900000 */
[----:B------:R-:W1:Y:S02]  /*6440*/  @!P0 SYNCS.PHASECHK.TRANS64 P0, [R3+URZ+0x8], R0 ;  /* 0x00000800030085a7 */ /* 0x000e64000800007f */
[----:B-1----:R-:W-:Y:S05]  /*6450*/  @!P0 BRA `(.L_x_37) ;  /* 0xfffffffc00ec8947 */ /* 0x002fea000383ffff */
[----:B------:R-:W-:Y:S05]  /*6460*/  BRA `(.L_x_130) ;  /* 0xffffffc000b47947 */ /* 0x000fea000383ffff */
.L_x_106:
[----:B------:R-:W-:Y:S01]  /*6470*/  BSSY B1, `(.L_x_131) ;  /* 0x0000006000017945 */ /* 0x000fe20003800000 */
[----:B------:R-:W-:-:S07]  /*6480*/  IMAD.MOV.U32 R15, RZ, RZ, -0x1 ;  /* 0xffffffffff0f7424 */ /* 0x000fce00078e00ff */
[----:B-----5:R-:W-:Y:S05]  /*6490*/  WARPSYNC.COLLECTIVE R15, `(.L_x_132) ;  /* 0x000000000f0c7348 */ /* 0x020fea0003c00000 */
[----:B------:R-:W-:Y:S02]  /*64a0*/  ELECT P6, UR62, PT ;  /* 0x00000000003e782f */ /* 0x000fe400038c0000 */
[----:B------:R-:W-:Y:S01]  /*64b0*/  MOV R14, UR62 ;  /* 0x0000003e000e7c02 */ /* 0x000fe20008000f00 */
[----:B-----5:R-:W-:Y:S10]  /*64c0*/  ENDCOLLECTIVE ;  /* 0x000000000000791b */ /* 0x020ff40003800000 */
.L_x_132:
[----:B------:R-:W-:Y:S05]  /*64d0*/  BSYNC B1 ;  /* 0x0000000000017941 */ /* 0x000fea0003800000 */
.L_x_131:
[----:B------:R-:W-:Y:S05]  /*64e0*/  BRA `(.L_x_133) ;  /* 0xffffffec005c7947 */ /* 0x000fea000383ffff */
.L_x_109:
[----:B-1----:R1:W2:Y:S02]  /*64f0*/  SYNCS.PHASECHK.TRANS64.TRYWAIT P1, [R13+URZ+0x38], R6 ;  /* 0x000038060d0075a7 */ /* 0x0022a4000802017f */
[----:B--2---:R-:W-:Y:S05]  /*6500*/  @!P1 NANOSLEEP.SYNCS 0x989680 ;  /* 0x009896800000995d */ /* 0x004fea0003900000 */
[----:B------:R-:W2:Y:S02]  /*6510*/  @!P1 SYNCS.PHASECHK.TRANS64 P1, [R13+URZ+0x38], R6 ;  /* 0x000038060d0095a7 */ /* 0x000ea4000802007f */
[----:B--2---:R-:W-:Y:S05]  /*6520*/  @!P1 BRA `(.L_x_109) ;  /* 0xfffffffc00f09947 */ /* 0x004fea000383ffff */
[----:B------:R-:W-:Y:S05]  /*6530*/  BRA `(.L_x_134) ;  /* 0xffffffec00907947 */ /* 0x000fea000383ffff */
.L_x_118:
[----:B------:R-:W-:Y:S01]  /*6540*/  BSSY B0, `(.L_x_135) ;  /* 0x0000006000007945 */ /* 0x000fe20003800000 */
[----:B------:R-:W-:-:S07]  /*6550*/  IMAD.MOV.U32 R15, RZ, RZ, -0x1 ;  /* 0xffffffffff0f7424 */ /* 0x000fce00078e00ff */
[----:B-----5:R-:W-:Y:S05]  /*6560*/  WARPSYNC.COLLECTIVE R15, `(.L_x_136) ;  /* 0x000000000f0c7348 */ /* 0x020fea0003c00000 */
[----:B------:R-:W-:Y:S02]  /*6570*/  ELECT P6, UR62, PT ;  /* 0x00000000003e782f */ /* 0x000fe400038c0000 */
[----:B------:R-:W-:Y:S01]  /*6580*/  MOV R14, UR62 ;  /* 0x0000003e000e7c02 */ /* 0x000fe20008000f00 */
[----:B-----5:R-:W-:Y:S10]  /*6590*/  ENDCOLLECTIVE ;  /* 0x000000000000791b */ /* 0x020ff40003800000 */
.L_x_136:
[----:B------:R-:W-:Y:S05]  /*65a0*/  BSYNC B0 ;  /* 0x0000000000007941 */ /* 0x000fea0003800000 */
.L_x_135:
[----:B------:R-:W-:Y:S05]  /*65b0*/  BRA `(.L_x_137) ;  /* 0xfffffff800307947 */ /* 0x000fea000383ffff */
.L_x_122:
[----:B0-----:R0:W1:Y:S02]  /*65c0*/  SYNCS.PHASECHK.TRANS64.TRYWAIT P0, [R7+URZ], R2 ;  /* 0x00000002070075a7 */ /* 0x001064000800017f */
[----:B-1----:R-:W-:Y:S05]  /*65d0*/  @!P0 NANOSLEEP.SYNCS 0x989680 ;  /* 0x009896800000895d */ /* 0x002fea0003900000 */
[----:B------:R-:W1:Y:S02]  /*65e0*/  @!P0 SYNCS.PHASECHK.TRANS64 P0, [R7+URZ], R2 ;  /* 0x00000002070085a7 */ /* 0x000e64000800007f */
[----:B-1----:R-:W-:Y:S05]  /*65f0*/  @!P0 BRA `(.L_x_122) ;  /* 0xfffffffc00f08947 */ /* 0x002fea000383ffff */
[----:B------:R-:W-:Y:S05]  /*6600*/  BRA `(.L_x_138) ;  /* 0xfffffff800707947 */ /* 0x000fea000383ffff */
.L_x_123:
[----:B0-----:R0:W1:Y:S02]  /*6610*/  SYNCS.PHASECHK.TRANS64.TRYWAIT P0, [R6+URZ], R3 ;  /* 0x00000003060075a7 */ /* 0x001064000800017f */
[----:B-1----:R-:W-:Y:S05]  /*6620*/  @!P0 NANOSLEEP.SYNCS 0x989680 ;  /* 0x009896800000895d */ /* 0x002fea0003900000 */
[----:B------:R-:W1:Y:S02]  /*6630*/  @!P0 SYNCS.PHASECHK.TRANS64 P0, [R6+URZ], R3 ;  /* 0x00000003060085a7 */ /* 0x000e64000800007f */
[----:B-1----:R-:W-:Y:S05]  /*6640*/  @!P0 BRA `(.L_x_123) ;  /* 0xfffffffc00f08947 */ /* 0x002fea000383ffff */
[----:B------:R-:W-:Y:S05]  /*6650*/  BRA `(.L_x_139) ;  /* 0xfffffff800807947 */ /* 0x000fea000383ffff */
.L_x_124:
[----:B0-----:R0:W1:Y:S02]  /*6660*/  SYNCS.PHASECHK.TRANS64.TRYWAIT P0, [R7+URZ], R4 ;  /* 0x00000004070075a7 */ /* 0x001064000800017f */
[----:B-1----:R-:W-:Y:S05]  /*6670*/  @!P0 NANOSLEEP.SYNCS 0x989680 ;  /* 0x009896800000895d */ /* 0x002fea0003900000 */
[----:B------:R-:W1:Y:S02]  /*6680*/  @!P0 SYNCS.PHASECHK.TRANS64 P0, [R7+URZ], R4 ;  /* 0x00000004070085a7 */ /* 0x000e64000800007f */
[----:B-1----:R-:W-:Y:S05]  /*6690*/  @!P0 BRA `(.L_x_124) ;  /* 0xfffffffc00f08947 */ /* 0x002fea000383ffff */
[----:B------:R-:W-:Y:S05]  /*66a0*/  BRA `(.L_x_140) ;  /* 0xfffffff800907947 */ /* 0x000fea000383ffff */
.L_x_125:
[----:B0-----:R0:W1:Y:S02]  /*66b0*/  SYNCS.PHASECHK.TRANS64.TRYWAIT P0, [R6+URZ], R3 ;  /* 0x00000003060075a7 */ /* 0x001064000800017f */
[----:B-1----:R-:W-:Y:S05]  /*66c0*/  @!P0 NANOSLEEP.SYNCS 0x989680 ;  /* 0x009896800000895d */ /* 0x002fea0003900000 */
[----:B------:R-:W1:Y:S02]  /*66d0*/  @!P0 SYNCS.PHASECHK.TRANS64 P0, [R6+URZ], R3 ;  /* 0x00000003060085a7 */ /* 0x000e64000800007f */
[----:B-1----:R-:W-:Y:S05]  /*66e0*/  @!P0 BRA `(.L_x_125) ;  /* 0xfffffffc00f08947 */ /* 0x002fea000383ffff */
[----:B------:R-:W-:Y:S05]  /*66f0*/  BRA `(.L_x_141) ;  /* 0xfffffff800a07947 */ /* 0x000fea000383ffff */
.L_x_126:
[----:B0-----:R0:W1:Y:S02]  /*6700*/  SYNCS.PHASECHK.TRANS64.TRYWAIT P0, [R7+URZ], R4 ;  /* 0x00000004070075a7 */ /* 0x001064000800017f */
[----:B-1----:R-:W-:Y:S05]  /*6710*/  @!P0 NANOSLEEP.SYNCS 0x989680 ;  /* 0x009896800000895d */ /* 0x002fea0003900000 */
[----:B------:R-:W1:Y:S02]  /*6720*/  @!P0 SYNCS.PHASECHK.TRANS64 P0, [R7+URZ], R4 ;  /* 0x00000004070085a7 */ /* 0x000e64000800007f */
[----:B-1----:R-:W-:Y:S05]  /*6730*/  @!P0 BRA `(.L_x_126) ;  /* 0xfffffffc00f08947 */ /* 0x002fea000383ffff */
[----:B------:R-:W-:Y:S05]  /*6740*/  BRA `(.L_x_142) ;  /* 0xfffffff800b07947 */ /* 0x000fea000383ffff */
.L_x_127:
[----:B-1----:R1:W2:Y:S02]  /*6750*/  SYNCS.PHASECHK.TRANS64.TRYWAIT P0, [R6+URZ], R3 ;  /* 0x00000003060075a7 */ /* 0x0022a4000800017f */
[----:B--2---:R-:W-:Y:S05]  /*6760*/  @!P0 NANOSLEEP.SYNCS 0x989680 ;  /* 0x009896800000895d */ /* 0x004fea0003900000 */
[----:B------:R-:W2:Y:S02]  /*6770*/  @!P0 SYNCS.PHASECHK.TRANS64 P0, [R6+URZ], R3 ;  /* 0x00000003060085a7 */ /* 0x000ea4000800007f */
[----:B--2---:R-:W-:Y:S05]  /*6780*/  @!P0 BRA `(.L_x_127) ;  /* 0xfffffffc00f08947 */ /* 0x004fea000383ffff */
[----:B------:R-:W-:Y:S05]  /*6790*/  BRA `(.L_x_143) ;  /* 0xfffffff800b87947 */ /* 0x000fea000383ffff */
.L_x_144:
[----:B------:R-:W-:-:S00]  /*67a0*/  BRA `(.L_x_144) ;  /* 0xfffffffc00fc7947 */ /* 0x000fc0000383ffff */
[----:B------:R-:W-:-:S00]  /*67b0*/  NOP ;  /* 0x0000000000007918 */ /* 0x000fc00000000000 */
        /* <DEDUP_REMOVED lines=12> */
.L_x_145:


//--------------------- .nv.global.init           --------------------------
	.section	.nv.global.init,"aw",@progbits
.nv.global.init:
	.type		$str$22,@object
	.size		$str$22,($str$23 - $str$22)
$str$22:
        /*0000*/ 	.byte	0x6b, 0x5f, 0x74, 0x69, 0x6c, 0x65, 0x5f, 0x63, 0x6f, 0x75, 0x6e, 0x74, 0x20, 0x3e, 0x3d, 0x20
        /*0010*/ 	.byte	0x31, 0x00
	.type		$str$23,@object
	.size		$str$23,(__unnamed_1 - $str$23)
$str$23:
        /*0012*/ 	.byte	0x2f, 0x74, 0x6d, 0x70, 0x2f, 0x63, 0x75, 0x74, 0x6c, 0x61, 0x73, 0x73, 0x5f, 0x73, 0x77, 0x65
        /*0022*/ 	.byte	0x65, 0x70, 0x5f, 0x73, 0x72, 0x63, 0x2f, 0x69, 0x6e, 0x63, 0x6c, 0x75, 0x64, 0x65, 0x2f, 0x63
        /*0032*/ 	.byte	0x75, 0x74, 0x6c, 0x61, 0x73, 0x73, 0x2f, 0x67, 0x65, 0x6d, 0x6d, 0x2f, 0x63, 0x6f, 0x6c, 0x6c
        /*0042*/ 	.byte	0x65, 0x63, 0x74, 0x69, 0x76, 0x65, 0x2f, 0x73, 0x6d, 0x39, 0x30, 0x5f, 0x6d, 0x6d, 0x61, 0x5f
        /*0052*/ 	.byte	0x74, 0x6d, 0x61, 0x5f, 0x67, 0x6d, 0x6d, 0x61, 0x5f, 0x73, 0x73, 0x5f, 0x77, 0x61, 0x72, 0x70
        /*0062*/ 	.byte	0x73, 0x70, 0x65, 0x63, 0x69, 0x61, 0x6c, 0x69, 0x7a, 0x65, 0x64, 0x2e, 0x68, 0x70, 0x70, 0x00
	.type		__unnamed_1,@object
	.size		__unnamed_1,(.L_0 - __unnamed_1)
__unnamed_1:
        /*0072*/ 	.byte	0x76, 0x6f, 0x69, 0x64, 0x20, 0x63, 0x75, 0x74, 0x6c, 0x61, 0x73, 0x73, 0x3a, 0x3a, 0x67, 0x65
        /* <DEDUP_REMOVED lines=177> */
        /*0b92*/ 	.byte	0x5d, 0x00
.L_0:


//--------------------- .nv.shared._ZN7cutlass13device_kernelINS_4gemm6kernel13GemmUniversalIN4cute5tupleIJiiiiEEENS1_10collective13CollectiveMmaINS1_34MainloopSm90TmaGmmaWarpSpecializedILi7ENS5_IJNS4_1CILi4EEENSA_ILi1EEESC_EEENS1_32KernelTmaWarpSpecializedPingpongEEENS5_IJNSA_ILi64EEESG_SG_EEENS_10tfloat32_tENS5_IJlSC_lEEESI_SJ_NS4_8TiledMMAINS4_8MMA_AtomIJNS4_4SM904GMMA29MMA_64x64x8_F32TF32TF32_SS_TNILNSN_7ScaleInE1ELSP_1EEEEEENS4_6LayoutINS5_IJSC_SC_SC_EEENS5_IJNSA_ILi0EEESU_SU_EEEEENS5_IJNS4_10UnderscoreESX_SX_EEEEENS4_13SM90_TMA_LOADENS4_14ComposedLayoutINS4_7SwizzleILi3ELi4ELi3EEENS4_18smem_ptr_flag_bitsILi32EEENSS_INS5_IJNSA_ILi8EEENSA_ILi32EEEEEENS5_IJS17_SC_EEEEEEEvNS4_8identityENS4_23SM90_TMA_LOAD_MULTICASTES1B_vS1C_EENS_8epilogue10collective6detail29Sm90TmaWarpSpecializedAdapterINS1G_15DefaultEpilogueISI_SJ_SJ_NS1F_6thread17LinearCombinationISI_Li1EffLNS1K_9ScaleType4KindE0ELNS_15FloatRoundStyleE2ESI_EENS1_15EpilogueDefaultEEEEEvvEEEEvNT_6ParamsE --------------------------
	.section	.nv.shared._ZN7cutlass13device_kernelINS_4gemm6kernel13GemmUniversalIN4cute5tupleIJiiiiEEENS1_10collective13CollectiveMmaINS1_34MainloopSm90TmaGmmaWarpSpecializedILi7ENS5_IJNS4_1CILi4EEENSA_ILi1EEESC_EEENS1_32KernelTmaWarpSpecializedPingpongEEENS5_IJNSA_ILi64EEESG_SG_EEENS_10tfloat32_tENS5_IJlSC_lEEESI_SJ_NS4_8TiledMMAINS4_8MMA_AtomIJNS4_4SM904GMMA29MMA_64x64x8_F32TF32TF32_SS_TNILNSN_7ScaleInE1ELSP_1EEEEEENS4_6LayoutINS5_IJSC_SC_SC_EEENS5_IJNSA_ILi0EEESU_SU_EEEEENS5_IJNS4_10UnderscoreESX_SX_EEEEENS4_13SM90_TMA_LOADENS4_14ComposedLayoutINS4_7SwizzleILi3ELi4ELi3EEENS4_18smem_ptr_flag_bitsILi32EEENSS_INS5_IJNSA_ILi8EEENSA_ILi32EEEEEENS5_IJS17_SC_EEEEEEEvNS4_8identityENS4_23SM90_TMA_LOAD_MULTICASTES1B_vS1C_EENS_8epilogue10collective6detail29Sm90TmaWarpSpecializedAdapterINS1G_15DefaultEpilogueISI_SJ_SJ_NS1F_6thread17LinearCombinationISI_Li1EffLNS1K_9ScaleType4KindE0ELNS_15FloatRoundStyleE2ESI_EENS1_15EpilogueDefaultEEEEEvvEEEEvNT_6ParamsE,"aw",@nobits
	.sectionflags	@""
	.align	16
	.zero		1024


//--------------------- .nv.shared.reserved.0     --------------------------
	.section	.nv.shared.reserved.0,"aw",@nobits
	.weak		__nv_reservedSMEM_offset_0_alias
	.size		__nv_reservedSMEM_offset_0_alias, 0, 0
	.other		__nv_reservedSMEM_offset_0_alias,@"STO_CUDA_RESERVED_SHARED STV_DEFAULT"
__nv_reservedSMEM_offset_0_alias:
	.zero		0


//--------------------- .nv.global                --------------------------
	.section	.nv.global,"aw",@nobits
.nv.global:
	.type		_ZN40_INTERNAL_7cf87488_4_k_cu_9708b7e1_233794cute1_E,@object
	.size		_ZN40_INTERNAL_7cf87488_4_k_cu_9708b7e1_233794cute1_E,(_ZN40_INTERNAL_7cf87488_4_k_cu_9708b7e1_233794cuda3std3__45__cpo6cbeginE - _ZN40_INTERNAL_7cf87488_4_k_cu_9708b7e1_233794cute1_E)
_ZN40_INTERNAL_7cf87488_4_k_cu_9708b7e1_233794cute1_E:
	.zero		1
	.type		_ZN40_INTERNAL_7cf87488_4_k_cu_9708b7e1_233794cuda3std3__45__cpo6cbeginE,@object
	.size		_ZN40_INTERNAL_7cf87488_4_k_cu_9708b7e1_233794cuda3std3__45__cpo6cbeginE,(_ZN40_INTERNAL_7cf87488_4_k_cu_9708b7e1_233794cuda3std3__48in_placeE - _ZN40_INTERNAL_7cf87488_4_k_cu_9708b7e1_233794cuda3std3__45__cpo6cbeginE)
_ZN40_INTERNAL_7cf87488_4_k_cu_9708b7e1_233794cuda3std3__45__cpo6cbeginE:
	.zero		1
	.type		_ZN40_INTERNAL_7cf87488_4_k_cu_9708b7e1_233794cuda3std3__48in_placeE,@object
	.size		_ZN40_INTERNAL_7cf87488_4_k_cu_9708b7e1_233794cuda3std3__48in_placeE,(_ZN40_INTERNAL_7cf87488_4_k_cu_9708b7e1_233794cuda3std6ranges3__45__cpo9iter_moveE - _ZN40_INTERNAL_7cf87488_4_k_cu_9708b7e1_233794cuda3std3__48in_placeE)
_ZN40_INTERNAL_7cf87488_4_k_cu_9708b7e1_233794cuda3std3__48in_placeE:
	.zero		1
	.type		_ZN40_INTERNAL_7cf87488_4_k_cu_9708b7e1_233794cuda3std6ranges3__45__cpo9iter_moveE,@object
	.size		_ZN40_INTERNAL_7cf87488_4_k_cu_9708b7e1_233794cuda3std6ranges3__45__cpo9iter_moveE,(_ZN40_INTERNAL_7cf87488_4_k_cu_9708b7e1_233794cuda3std3__45__cpo5beginE - _ZN40_INTERNAL_7cf87488_4_k_cu_9708b7e1_233794cuda3std6ranges3__45__cpo9iter_moveE)
_ZN40_INTERNAL_7cf87488_4_k_cu_9708b7e1_233794cuda3std6ranges3__45__cpo9iter_moveE:
	.zero		1
	.type		_ZN40_INTERNAL_7cf87488_4_k_cu_9708b7e1_233794cuda3std3__45__cpo5beginE,@object
	.size		_ZN40_INTERNAL_7cf87488_4_k_cu_9708b7e1_233794cuda3std3__45__cpo5beginE,(_ZN40_INTERNAL_7cf87488_4_k_cu_9708b7e1_233794cuda3std3__442_GLOBAL__N__7cf87488_4_k_cu_9708b7e1_233796ignoreE - _ZN40_INTERNAL_7cf87488_4_k_cu_9708b7e1_233794cuda3std3__45__cpo5beginE)
_ZN40_INTERNAL_7cf87488_4_k_cu_9708b7e1_233794cuda3std3__45__cpo5beginE:
	.zero		1
	.type		_ZN40_INTERNAL_7cf87488_4_k_cu_9708b7e1_233794cuda3std3__442_GLOBAL__N__7cf87488_4_k_cu_9708b7e1_233796ignoreE,@object
	.size		_ZN40_INTERNAL_7cf87488_4_k_cu_9708b7e1_233794cuda3std3__442_GLOBAL__N__7cf87488_4_k_cu_9708b7e1_233796ignoreE,(_ZN40_INTERNAL_7cf87488_4_k_cu_9708b7e1_233794cute7productE - _ZN40_INTERNAL_7cf87488_4_k_cu_9708b7e1_233794cuda3std3__442_GLOBAL__N__7cf87488_4_k_cu_9708b7e1_233796ignoreE)
_ZN40_INTERNAL_7cf87488_4_k_cu_9708b7e1_233794cuda3std3__442_GLOBAL__N__7cf87488_4_k_cu_9708b7e1_233796ignoreE:
	.zero		1
	.type		_ZN40_INTERNAL_7cf87488_4_k_cu_9708b7e1_233794cute7productE,@object
	.size		_ZN40_INTERNAL_7cf87488_4_k_cu_9708b7e1_233794cute7productE,(_ZN40_INTERNAL_7cf87488_4_k_cu_9708b7e1_233794cuda3std3__45__cpo3endE - _ZN40_INTERNAL_7cf87488_4_k_cu_9708b7e1_233794cute7productE)
_ZN40_INTERNAL_7cf87488_4_k_cu_9708b7e1_233794cute7productE:
	.zero		1
	.type		_ZN40_INTERNAL_7cf87488_4_k_cu_9708b7e1_233794cuda3std3__45__cpo3endE,@object
	.size		_ZN40_INTERNAL_7cf87488_4_k_cu_9708b7e1_233794cuda3std3__45__cpo3endE,(_ZN40_INTERNAL_7cf87488_4_k_cu_9708b7e1_233794cuda3std3__419piecewise_constructE - _ZN40_INTERNAL_7cf87488_4_k_cu_9708b7e1_233794cuda3std3__45__cpo3endE)
_ZN40_INTERNAL_7cf87488_4_k_cu_9708b7e1_233794cuda3std3__45__cpo3endE:
	.zero		1
	.type		_ZN40_INTERNAL_7cf87488_4_k_cu_9708b7e1_233794cuda3std3__419piecewise_constructE,@object
	.size		_ZN40_INTERNAL_7cf87488_4_k_cu_9708b7e1_233794cuda3std3__419piecewise_constructE,(_ZN40_INTERNAL_7cf87488_4_k_cu_9708b7e1_233794cuda3std3__45__cpo4cendE - _ZN40_INTERNAL_7cf87488_4_k_cu_9708b7e1_233794cuda3std3__419piecewise_constructE)
_ZN40_INTERNAL_7cf87488_4_k_cu_9708b7e1_233794cuda3std3__419piecewise_constructE:
	.zero		1
	.type		_ZN40_INTERNAL_7cf87488_4_k_cu_9708b7e1_233794cuda3std3__45__cpo4cendE,@object
	.size		_ZN40_INTERNAL_7cf87488_4_k_cu_9708b7e1_233794cuda3std3__45__cpo4cendE,(_ZN40_INTERNAL_7cf87488_4_k_cu_9708b7e1_233794cuda3std6ranges3__45__cpo4swapE - _ZN40_INTERNAL_7cf87488_4_k_cu_9708b7e1_233794cuda3std3__45__cpo4cendE)
_ZN40_INTERNAL_7cf87488_4_k_cu_9708b7e1_233794cuda3std3__45__cpo4cendE:
	.zero		1
	.type		_ZN40_INTERNAL_7cf87488_4_k_cu_9708b7e1_233794cuda3std6ranges3__45__cpo4swapE,@object
	.size		_ZN40_INTERNAL_7cf87488_4_k_cu_9708b7e1_233794cuda3std6ranges3__45__cpo4swapE,(.L_8 - _ZN40_INTERNAL_7cf87488_4_k_cu_9708b7e1_233794cuda3std6ranges3__45__cpo4swapE)
_ZN40_INTERNAL_7cf87488_4_k_cu_9708b7e1_233794cuda3std6ranges3__45__cpo4swapE:
	.zero		1
.L_8:


//--------------------- .nv.constant0._ZN7cutlass13device_kernelINS_4gemm6kernel13GemmUniversalIN4cute5tupleIJiiiiEEENS1_10collective13CollectiveMmaINS1_34MainloopSm90TmaGmmaWarpSpecializedILi7ENS5_IJNS4_1CILi4EEENSA_ILi1EEESC_EEENS1_32KernelTmaWarpSpecializedPingpongEEENS5_IJNSA_ILi64EEESG_SG_EEENS_10tfloat32_tENS5_IJlSC_lEEESI_SJ_NS4_8TiledMMAINS4_8MMA_AtomIJNS4_4SM904GMMA29MMA_64x64x8_F32TF32TF32_SS_TNILNSN_7ScaleInE1ELSP_1EEEEEENS4_6LayoutINS5_IJSC_SC_SC_EEENS5_IJNSA_ILi0EEESU_SU_EEEEENS5_IJNS4_10UnderscoreESX_SX_EEEEENS4_13SM90_TMA_LOADENS4_14ComposedLayoutINS4_7SwizzleILi3ELi4ELi3EEENS4_18smem_ptr_flag_bitsILi32EEENSS_INS5_IJNSA_ILi8EEENSA_ILi32EEEEEENS5_IJS17_SC_EEEEEEEvNS4_8identityENS4_23SM90_TMA_LOAD_MULTICASTES1B_vS1C_EENS_8epilogue10collective6detail29Sm90TmaWarpSpecializedAdapterINS1G_15DefaultEpilogueISI_SJ_SJ_NS1F_6thread17LinearCombinationISI_Li1EffLNS1K_9ScaleType4KindE0ELNS_15FloatRoundStyleE2ESI_EENS1_15EpilogueDefaultEEEEEvvEEEEvNT_6ParamsE --------------------------
	.section	.nv.constant0._ZN7cutlass13device_kernelINS_4gemm6kernel13GemmUniversalIN4cute5tupleIJiiiiEEENS1_10collective13CollectiveMmaINS1_34MainloopSm90TmaGmmaWarpSpecializedILi7ENS5_IJNS4_1CILi4EEENSA_ILi1EEESC_EEENS1_32KernelTmaWarpSpecializedPingpongEEENS5_IJNSA_ILi64EEESG_SG_EEENS_10tfloat32_tENS5_IJlSC_lEEESI_SJ_NS4_8TiledMMAINS4_8MMA_AtomIJNS4_4SM904GMMA29MMA_64x64x8_F32TF32TF32_SS_TNILNSN_7ScaleInE1ELSP_1EEEEEENS4_6LayoutINS5_IJSC_SC_SC_EEENS5_IJNSA_ILi0EEESU_SU_EEEEENS5_IJNS4_10UnderscoreESX_SX_EEEEENS4_13SM90_TMA_LOADENS4_14ComposedLayoutINS4_7SwizzleILi3ELi4ELi3EEENS4_18smem_ptr_flag_bitsILi32EEENSS_INS5_IJNSA_ILi8EEENSA_ILi32EEEEEENS5_IJS17_SC_EEEEEEEvNS4_8identityENS4_23SM90_TMA_LOAD_MULTICASTES1B_vS1C_EENS_8epilogue10collective6detail29Sm90TmaWarpSpecializedAdapterINS1G_15DefaultEpilogueISI_SJ_SJ_NS1F_6thread17LinearCombinationISI_Li1EffLNS1K_9ScaleType4KindE0ELNS_15FloatRoundStyleE2ESI_EENS1_15EpilogueDefaultEEEEEvvEEEEvNT_6ParamsE,"a",@progbits
	.sectionflags	@""
	.align	4
.nv.constant0._ZN7cutlass13device_kernelINS_4gemm6kernel13GemmUniversalIN4cute5tupleIJiiiiEEENS1_10collective13CollectiveMmaINS1_34MainloopSm90TmaGmmaWarpSpecializedILi7ENS5_IJNS4_1CILi4EEENSA_ILi1EEESC_EEENS1_32KernelTmaWarpSpecializedPingpongEEENS5_IJNSA_ILi64EEESG_SG_EEENS_10tfloat32_tENS5_IJlSC_lEEESI_SJ_NS4_8TiledMMAINS4_8MMA_AtomIJNS4_4SM904GMMA29MMA_64x64x8_F32TF32TF32_SS_TNILNSN_7ScaleInE1ELSP_1EEEEEENS4_6LayoutINS5_IJSC_SC_SC_EEENS5_IJNSA_ILi0EEESU_SU_EEEEENS5_IJNS4_10UnderscoreESX_SX_EEEEENS4_13SM90_TMA_LOADENS4_14ComposedLayoutINS4_7SwizzleILi3ELi4ELi3EEENS4_18smem_ptr_flag_bitsILi32EEENSS_INS5_IJNSA_ILi8EEENSA_ILi32EEEEEENS5_IJS17_SC_EEEEEEEvNS4_8identityENS4_23SM90_TMA_LOAD_MULTICASTES1B_vS1C_EENS_8epilogue10collective6detail29Sm90TmaWarpSpecializedAdapterINS1G_15DefaultEpilogueISI_SJ_SJ_NS1F_6thread17LinearCombinationISI_Li1EffLNS1K_9ScaleType4KindE0ELNS_15FloatRoundStyleE2ESI_EENS1_15EpilogueDefaultEEEEEvvEEEEvNT_6ParamsE:
	.zero		1664


//--------------------- SYMBOLS --------------------------

	.type		.nv.reservedSmem.offset0,@object
	.size		.nv.reservedSmem.offset0,0x4
	.type		__assertfail,@function
